	.target	sm_90a

	.elftype	@"ET_EXEC"


//--------------------- .note.nv.tkinfo           --------------------------
	.section	.note.nv.tkinfo,"",@"SHT_NOTE"
	.sectionflags	@"SHF_NOTE_NV_TKINFO"
	.tkinfo
        /*0018*/ 	.word	0x00000002
        /*0030*/ 	.string	""
        /*0030*/ 	.string	"ptxas"
        /*0030*/ 	.string	"Cuda compilation tools, release 13.0, V13.0.88"
        /*0030*/ 	.string	"Build cuda_13.0.r13.0/compiler.36424714_0"
        /*0030*/ 	.string	"-arch sm_90a -m 64 "



//--------------------- .note.nv.cuinfo           --------------------------
	.section	.note.nv.cuinfo,"",@"SHT_NOTE"
	.sectionflags	@"SHF_NOTE_NV_CUINFO"
        /*0018*/ 	.short	0x0002
        /*001a*/ 	.short	0x005a
        /*001c*/ 	.short	0x0082
	.zero		2


//--------------------- .nv.info                  --------------------------
	.section	.nv.info,"",@"SHT_CUDA_INFO"
	.align	4


	//----- nvinfo : EIATTR_REGCOUNT
	.align		4
        /*0000*/ 	.byte	0x04, 0x2f
        /*0002*/ 	.short	(.L_12 - .L_11)
	.align		4
.L_11:
        /*0004*/ 	.word	index@(_ZN7cutlass13device_kernelINS_4gemm6kernel13GemmUniversalIN4cute5tupleIJiiiiEEENS1_10collective13CollectiveMmaINS1_40MainloopSm90TmaGmmaWarpSpecializedSparseILi9ENS5_IJNS4_1CILi1EEENSA_ILi2EEESB_EEENS1_32KernelTmaWarpSpecializedPingpongEEENS5_IJNSA_ILi64EEESG_NSA_ILi128EEEEEENS_10bfloat16_tENS5_IJNS4_6LayoutINS5_IJiNS5_IJSC_iEEEiEEENS5_IJlNS5_IJSB_SC_EEElEEEEENSK_INS5_IJNS5_IJNS5_IJNSA_ILi8EEESC_NSA_ILi4EEEEEEiEEENS5_IJNS5_IJNSA_ILi16EEESC_SR_EEEiEEEiEEENS5_IJNS5_IJNS5_IJSH_SU_NSA_ILi2048EEEEEENSA_ILi8192EEEEEENS5_IJNS5_IJSB_NSA_ILi1024EEENSA_ILi32EEEEEElEEElEEEEEEEESJ_NS5_IJlSB_lEEENS4_8TiledMMAINS4_8MMA_AtomIJNS4_4SM904GMMA6SPARSE28GMMA_64x64x32_F32BF16BF16_SSILNS1D_5MajorE0ELS1G_0ELNS1D_7ScaleInE1ELS1H_1ELNS1D_9SparseSelE0EEEEEENSK_INS5_IJSB_SB_SB_EEENS5_IJNSA_ILi0EEES1M_S1M_EEEEENS5_IJNS4_10UnderscoreES1P_S1P_EEEEENS4_23SM90_TMA_LOAD_MULTICASTENS4_14ComposedLayoutINS4_7SwizzleILi3ELi4ELi3EEENS4_25smem_sparse_ptr_flag_bitsILi2ELi16EEENSK_INS5_IJNS5_IJSB_SQ_EEENS5_IJSC_SG_EEEEEENS5_IJNS5_IJS1M_SH_EEESN_EEEEEEEvNS4_8identityENS4_13SM90_TMA_LOADENS1T_IS1V_NS4_18smem_ptr_flag_bitsILi16EEENSK_INS5_IJSQ_SG_EEENS5_IJSG_SB_EEEEEEEvS25_EENS_8epilogue10collective6detail29Sm90TmaWarpSpecializedAdapterINS2F_15DefaultEpilogueIfNS5_IJSB_llEEES2J_NS2E_6thread17LinearCombinationIfLi1EffLNS2K_9ScaleType4KindE0ELNS_15FloatRoundStyleE2EfEENS1_15EpilogueDefaultEEEEEvvEEEEvNT_6ParamsE)
        /*0008*/ 	.word	0x000000a8


	//----- nvinfo : EIATTR_FRAME_SIZE
	.align		4
.L_12:
        /*000c*/ 	.byte	0x04, 0x11
        /*000e*/ 	.short	(.L_14 - .L_13)
	.align		4
.L_13:
        /*0010*/ 	.word	index@(_ZN7cutlass13device_kernelINS_4gemm6kernel13GemmUniversalIN4cute5tupleIJiiiiEEENS1_10collective13CollectiveMmaINS1_40MainloopSm90TmaGmmaWarpSpecializedSparseILi9ENS5_IJNS4_1CILi1EEENSA_ILi2EEESB_EEENS1_32KernelTmaWarpSpecializedPingpongEEENS5_IJNSA_ILi64EEESG_NSA_ILi128EEEEEENS_10bfloat16_tENS5_IJNS4_6LayoutINS5_IJiNS5_IJSC_iEEEiEEENS5_IJlNS5_IJSB_SC_EEElEEEEENSK_INS5_IJNS5_IJNS5_IJNSA_ILi8EEESC_NSA_ILi4EEEEEEiEEENS5_IJNS5_IJNSA_ILi16EEESC_SR_EEEiEEEiEEENS5_IJNS5_IJNS5_IJSH_SU_NSA_ILi2048EEEEEENSA_ILi8192EEEEEENS5_IJNS5_IJSB_NSA_ILi1024EEENSA_ILi32EEEEEElEEElEEEEEEEESJ_NS5_IJlSB_lEEENS4_8TiledMMAINS4_8MMA_AtomIJNS4_4SM904GMMA6SPARSE28GMMA_64x64x32_F32BF16BF16_SSILNS1D_5MajorE0ELS1G_0ELNS1D_7ScaleInE1ELS1H_1ELNS1D_9SparseSelE0EEEEEENSK_INS5_IJSB_SB_SB_EEENS5_IJNSA_ILi0EEES1M_S1M_EEEEENS5_IJNS4_10UnderscoreES1P_S1P_EEEEENS4_23SM90_TMA_LOAD_MULTICASTENS4_14ComposedLayoutINS4_7SwizzleILi3ELi4ELi3EEENS4_25smem_sparse_ptr_flag_bitsILi2ELi16EEENSK_INS5_IJNS5_IJSB_SQ_EEENS5_IJSC_SG_EEEEEENS5_IJNS5_IJS1M_SH_EEESN_EEEEEEEvNS4_8identityENS4_13SM90_TMA_LOADENS1T_IS1V_NS4_18smem_ptr_flag_bitsILi16EEENSK_INS5_IJSQ_SG_EEENS5_IJSG_SB_EEEEEEEvS25_EENS_8epilogue10collective6detail29Sm90TmaWarpSpecializedAdapterINS2F_15DefaultEpilogueIfNS5_IJSB_llEEES2J_NS2E_6thread17LinearCombinationIfLi1EffLNS2K_9ScaleType4KindE0ELNS_15FloatRoundStyleE2EfEENS1_15EpilogueDefaultEEEEEvvEEEEvNT_6ParamsE)
        /*0014*/ 	.word	0x00000000


	//----- nvinfo : EIATTR_MIN_STACK_SIZE
	.align		4
.L_14:
        /*0018*/ 	.byte	0x04, 0x12
        /*001a*/ 	.short	(.L_16 - .L_15)
	.align		4
.L_15:
        /*001c*/ 	.word	index@(_ZN7cutlass13device_kernelINS_4gemm6kernel13GemmUniversalIN4cute5tupleIJiiiiEEENS1_10collective13CollectiveMmaINS1_40MainloopSm90TmaGmmaWarpSpecializedSparseILi9ENS5_IJNS4_1CILi1EEENSA_ILi2EEESB_EEENS1_32KernelTmaWarpSpecializedPingpongEEENS5_IJNSA_ILi64EEESG_NSA_ILi128EEEEEENS_10bfloat16_tENS5_IJNS4_6LayoutINS5_IJiNS5_IJSC_iEEEiEEENS5_IJlNS5_IJSB_SC_EEElEEEEENSK_INS5_IJNS5_IJNS5_IJNSA_ILi8EEESC_NSA_ILi4EEEEEEiEEENS5_IJNS5_IJNSA_ILi16EEESC_SR_EEEiEEEiEEENS5_IJNS5_IJNS5_IJSH_SU_NSA_ILi2048EEEEEENSA_ILi8192EEEEEENS5_IJNS5_IJSB_NSA_ILi1024EEENSA_ILi32EEEEEElEEElEEEEEEEESJ_NS5_IJlSB_lEEENS4_8TiledMMAINS4_8MMA_AtomIJNS4_4SM904GMMA6SPARSE28GMMA_64x64x32_F32BF16BF16_SSILNS1D_5MajorE0ELS1G_0ELNS1D_7ScaleInE1ELS1H_1ELNS1D_9SparseSelE0EEEEEENSK_INS5_IJSB_SB_SB_EEENS5_IJNSA_ILi0EEES1M_S1M_EEEEENS5_IJNS4_10UnderscoreES1P_S1P_EEEEENS4_23SM90_TMA_LOAD_MULTICASTENS4_14ComposedLayoutINS4_7SwizzleILi3ELi4ELi3EEENS4_25smem_sparse_ptr_flag_bitsILi2ELi16EEENSK_INS5_IJNS5_IJSB_SQ_EEENS5_IJSC_SG_EEEEEENS5_IJNS5_IJS1M_SH_EEESN_EEEEEEEvNS4_8identityENS4_13SM90_TMA_LOADENS1T_IS1V_NS4_18smem_ptr_flag_bitsILi16EEENSK_INS5_IJSQ_SG_EEENS5_IJSG_SB_EEEEEEEvS25_EENS_8epilogue10collective6detail29Sm90TmaWarpSpecializedAdapterINS2F_15DefaultEpilogueIfNS5_IJSB_llEEES2J_NS2E_6thread17LinearCombinationIfLi1EffLNS2K_9ScaleType4KindE0ELNS_15FloatRoundStyleE2EfEENS1_15EpilogueDefaultEEEEEvvEEEEvNT_6ParamsE)
        /*0020*/ 	.word	0x00000000
.L_16:


//--------------------- .nv.compat                --------------------------
	.section	.nv.compat,"",@"SHT_CUDA_COMPAT_INFO"
	.align	4
        /*0000*/ 	.byte	0x02, 0x09, 0x01, 0x00, 0x02, 0x02, 0x04, 0x00, 0x02, 0x05, 0x05, 0x00, 0x03, 0x07, 0x01, 0x01
        /*0010*/ 	.byte	0x02, 0x03, 0x01, 0x00, 0x02, 0x06, 0x01, 0x00, 0x04, 0x0b, 0x08, 0x00, 0x00, 0x00, 0x00, 0x00
        /*0020*/ 	.byte	0x00, 0x00, 0x00, 0x00


//--------------------- .nv.info._ZN7cutlass13device_kernelINS_4gemm6kernel13GemmUniversalIN4cute5tupleIJiiiiEEENS1_10collective13CollectiveMmaINS1_40MainloopSm90TmaGmmaWarpSpecializedSparseILi9ENS5_IJNS4_1CILi1EEENSA_ILi2EEESB_EEENS1_32KernelTmaWarpSpecializedPingpongEEENS5_IJNSA_ILi64EEESG_NSA_ILi128EEEEEENS_10bfloat16_tENS5_IJNS4_6LayoutINS5_IJiNS5_IJSC_iEEEiEEENS5_IJlNS5_IJSB_SC_EEElEEEEENSK_INS5_IJNS5_IJNS5_IJNSA_ILi8EEESC_NSA_ILi4EEEEEEiEEENS5_IJNS5_IJNSA_ILi16EEESC_SR_EEEiEEEiEEENS5_IJNS5_IJNS5_IJSH_SU_NSA_ILi2048EEEEEENSA_ILi8192EEEEEENS5_IJNS5_IJSB_NSA_ILi1024EEENSA_ILi32EEEEEElEEElEEEEEEEESJ_NS5_IJlSB_lEEENS4_8TiledMMAINS4_8MMA_AtomIJNS4_4SM904GMMA6SPARSE28GMMA_64x64x32_F32BF16BF16_SSILNS1D_5MajorE0ELS1G_0ELNS1D_7ScaleInE1ELS1H_1ELNS1D_9SparseSelE0EEEEEENSK_INS5_IJSB_SB_SB_EEENS5_IJNSA_ILi0EEES1M_S1M_EEEEENS5_IJNS4_10UnderscoreES1P_S1P_EEEEENS4_23SM90_TMA_LOAD_MULTICASTENS4_14ComposedLayoutINS4_7SwizzleILi3ELi4ELi3EEENS4_25smem_sparse_ptr_flag_bitsILi2ELi16EEENSK_INS5_IJNS5_IJSB_SQ_EEENS5_IJSC_SG_EEEEEENS5_IJNS5_IJS1M_SH_EEESN_EEEEEEEvNS4_8identityENS4_13SM90_TMA_LOADENS1T_IS1V_NS4_18smem_ptr_flag_bitsILi16EEENSK_INS5_IJSQ_SG_EEENS5_IJSG_SB_EEEEEEEvS25_EENS_8epilogue10collective6detail29Sm90TmaWarpSpecializedAdapterINS2F_15DefaultEpilogueIfNS5_IJSB_llEEES2J_NS2E_6thread17LinearCombinationIfLi1EffLNS2K_9ScaleType4KindE0ELNS_15FloatRoundStyleE2EfEENS1_15EpilogueDefaultEEEEEvvEEEEvNT_6ParamsE --------------------------
	.section	.nv.info._ZN7cutlass13device_kernelINS_4gemm6kernel13GemmUniversalIN4cute5tupleIJiiiiEEENS1_10collective13CollectiveMmaINS1_40MainloopSm90TmaGmmaWarpSpecializedSparseILi9ENS5_IJNS4_1CILi1EEENSA_ILi2EEESB_EEENS1_32KernelTmaWarpSpecializedPingpongEEENS5_IJNSA_ILi64EEESG_NSA_ILi128EEEEEENS_10bfloat16_tENS5_IJNS4_6LayoutINS5_IJiNS5_IJSC_iEEEiEEENS5_IJlNS5_IJSB_SC_EEElEEEEENSK_INS5_IJNS5_IJNS5_IJNSA_ILi8EEESC_NSA_ILi4EEEEEEiEEENS5_IJNS5_IJNSA_ILi16EEESC_SR_EEEiEEEiEEENS5_IJNS5_IJNS5_IJSH_SU_NSA_ILi2048EEEEEENSA_ILi8192EEEEEENS5_IJNS5_IJSB_NSA_ILi1024EEENSA_ILi32EEEEEElEEElEEEEEEEESJ_NS5_IJlSB_lEEENS4_8TiledMMAINS4_8MMA_AtomIJNS4_4SM904GMMA6SPARSE28GMMA_64x64x32_F32BF16BF16_SSILNS1D_5MajorE0ELS1G_0ELNS1D_7ScaleInE1ELS1H_1ELNS1D_9SparseSelE0EEEEEENSK_INS5_IJSB_SB_SB_EEENS5_IJNSA_ILi0EEES1M_S1M_EEEEENS5_IJNS4_10UnderscoreES1P_S1P_EEEEENS4_23SM90_TMA_LOAD_MULTICASTENS4_14ComposedLayoutINS4_7SwizzleILi3ELi4ELi3EEENS4_25smem_sparse_ptr_flag_bitsILi2ELi16EEENSK_INS5_IJNS5_IJSB_SQ_EEENS5_IJSC_SG_EEEEEENS5_IJNS5_IJS1M_SH_EEESN_EEEEEEEvNS4_8identityENS4_13SM90_TMA_LOADENS1T_IS1V_NS4_18smem_ptr_flag_bitsILi16EEENSK_INS5_IJSQ_SG_EEENS5_IJSG_SB_EEEEEEEvS25_EENS_8epilogue10collective6detail29Sm90TmaWarpSpecializedAdapterINS2F_15DefaultEpilogueIfNS5_IJSB_llEEES2J_NS2E_6thread17LinearCombinationIfLi1EffLNS2K_9ScaleType4KindE0ELNS_15FloatRoundStyleE2EfEENS1_15EpilogueDefaultEEEEEvvEEEEvNT_6ParamsE,"",@"SHT_CUDA_INFO"
	.sectionflags	@""
	.align	4


	//----- nvinfo : EIATTR_CUDA_API_VERSION
	.align		4
        /*0000*/ 	.byte	0x04, 0x37
        /*0002*/ 	.short	(.L_18 - .L_17)
.L_17:
        /*0004*/ 	.word	0x00000082


	//----- nvinfo : EIATTR_KPARAM_INFO
	.align		4
.L_18:
        /*0008*/ 	.byte	0x04, 0x17
        /*000a*/ 	.short	(.L_20 - .L_19)
.L_19:
        /*000c*/ 	.word	0x00000000
        /*0010*/ 	.short	0x0000
        /*0012*/ 	.short	0x0070
        /*0014*/ 	.byte	0x00, 0xf0, 0x01, 0x14


	//----- nvinfo : EIATTR_SPARSE_MMA_MASK
	.align		4
.L_20:
        /*0018*/ 	.byte	0x03, 0x50
        /*001a*/ 	.short	0x0002


	//----- nvinfo : EIATTR_MAXREG_COUNT
	.align		4
        /*001c*/ 	.byte	0x03, 0x1b
        /*001e*/ 	.short	0x00a8


	//----- nvinfo : EIATTR_NUM_BARRIERS
	.align		4
        /*0020*/ 	.byte	0x02, 0x4c
        /*0022*/ 	.byte	0x01
	.zero		1


	//----- nvinfo : EIATTR_MERCURY_ISA_VERSION
	.align		4
        /*0024*/ 	.byte	0x03, 0x5f
        /*0026*/ 	.short	0x0101


	//----- nvinfo : EIATTR_INT_WARP_WIDE_INSTR_OFFSETS
	.align		4
        /*0028*/ 	.byte	0x04, 0x31
        /*002a*/ 	.short	(.L_22 - .L_21)


	//   ....[0]....
.L_21:
        /*002c*/ 	.word	0x000005b0


	//   ....[1]....
        /*0030*/ 	.word	0x000005f0


	//   ....[2]....
        /*0034*/ 	.word	0x00000740


	//   ....[3]....
        /*0038*/ 	.word	0x00000750


	//   ....[4]....
        /*003c*/ 	.word	0x00000770


	//   ....[5]....
        /*0040*/ 	.word	0x00000780


	//   ....[6]....
        /*0044*/ 	.word	0x00000810


	//   ....[7]....
        /*0048*/ 	.word	0x00000870


	//----- nvinfo : EIATTR_COOP_GROUP_MASK_REGIDS
	.align		4
.L_22:
        /*004c*/ 	.byte	0x04, 0x29
        /*004e*/ 	.short	(.L_24 - .L_23)


	//   ....[0]....
.L_23:
        /*0050*/ 	.word	0xffffffff


	//   ....[1]....
        /*0054*/ 	.word	0xffffffff


	//   ....[2]....
        /*0058*/ 	.word	0xffffffff


	//   ....[3]....
        /*005c*/ 	.word	0xffffffff


	//   ....[4]....
        /*0060*/ 	.word	0xffffffff


	//   ....[5]....
        /*0064*/ 	.word	0xffffffff


	//   ....[6]....
        /*0068*/ 	.word	0xffffffff


	//----- nvinfo : EIATTR_COOP_GROUP_INSTR_OFFSETS
	.align		4
.L_24:
        /*006c*/ 	.byte	0x04, 0x28
        /*006e*/ 	.short	(.L_26 - .L_25)


	//   ....[0]....
.L_25:
        /*0070*/ 	.word	0x00000060


	//   ....[1]....
        /*0074*/ 	.word	0x00000070


	//   ....[2]....
        /*0078*/ 	.word	0x00000160


	//   ....[3]....
        /*007c*/ 	.word	0x000003d0


	//   ....[4]....
        /*0080*/ 	.word	0x00000410


	//   ....[5]....
        /*0084*/ 	.word	0x00000490


	//   ....[6]....
        /*0088*/ 	.word	0x000009d0


	//----- nvinfo : EIATTR_REG_RECONFIG
	.align		4
.L_26:
        /*008c*/ 	.byte	0x01, 0x54
	.zero		2


	//----- nvinfo : EIATTR_MBARRIER_INSTR_OFFSETS
	.align		4
        /*0090*/ 	.byte	0x04, 0x39
        /*0092*/ 	.short	(.L_28 - .L_27)


	//   ....[0]....
.L_27:
        /*0094*/ 	.word	0x00000290
        /*0098*/ 	.word	0x000000ff
        /*009c*/ 	.word	0x00000000
        /*00a0*/ 	.short	0x0100
        /*00a2*/ 	.byte	0x08
	.zero		1


	//   ....[1]....
        /*00a4*/ 	.word	0x000002a0
        /*00a8*/ 	.word	0x000000ff
        /*00ac*/ 	.word	0x00000048
        /*00b0*/ 	.short	0x0100
        /*00b2*/ 	.byte	0x08
	.zero		1


	//   ....[2]....
        /*00b4*/ 	.word	0x000002b0
        /*00b8*/ 	.word	0x000000ff
        /*00bc*/ 	.word	0x00000008
        /*00c0*/ 	.short	0x0100
        /*00c2*/ 	.byte	0x08
	.zero		1


	//   ....[3]....
        /*00c4*/ 	.word	0x000002c0
        /*00c8*/ 	.word	0x000000ff
        /*00cc*/ 	.word	0x00000050
        /*00d0*/ 	.short	0x0100
        /*00d2*/ 	.byte	0x08
	.zero		1


	//   ....[4]....
        /*00d4*/ 	.word	0x000002d0
        /*00d8*/ 	.word	0x000000ff
        /*00dc*/ 	.word	0x00000010
        /*00e0*/ 	.short	0x0100
        /*00e2*/ 	.byte	0x08
	.zero		1


	//   ....[5]....
        /*00e4*/ 	.word	0x000002e0
        /*00e8*/ 	.word	0x000000ff
        /*00ec*/ 	.word	0x00000058
        /*00f0*/ 	.short	0x0100
        /*00f2*/ 	.byte	0x08
	.zero		1


	//   ....[6]....
        /*00f4*/ 	.word	0x000002f0
        /*00f8*/ 	.word	0x000000ff
        /*00fc*/ 	.word	0x00000018
        /*0100*/ 	.short	0x0100
        /*0102*/ 	.byte	0x08
	.zero		1


	//   ....[7]....
        /*0104*/ 	.word	0x00000300
        /*0108*/ 	.word	0x000000ff
        /*010c*/ 	.word	0x00000060
        /*0110*/ 	.short	0x0100
        /*0112*/ 	.byte	0x08
	.zero		1


	//   ....[8]....
        /*0114*/ 	.word	0x00000310
        /*0118*/ 	.word	0x000000ff
        /*011c*/ 	.word	0x00000020
        /*0120*/ 	.short	0x0100
        /*0122*/ 	.byte	0x08
	.zero		1


	//   ....[9]....
        /*0124*/ 	.word	0x00000320
        /*0128*/ 	.word	0x000000ff
        /*012c*/ 	.word	0x00000068
        /*0130*/ 	.short	0x0100
        /*0132*/ 	.byte	0x08
	.zero		1


	//   ....[10]....
        /*0134*/ 	.word	0x00000330
        /*0138*/ 	.word	0x000000ff
        /*013c*/ 	.word	0x00000028
        /*0140*/ 	.short	0x0100
        /*0142*/ 	.byte	0x08
	.zero		1


	//   ....[11]....
        /*0144*/ 	.word	0x00000340
        /*0148*/ 	.word	0x000000ff
        /*014c*/ 	.word	0x00000070
        /*0150*/ 	.short	0x0100
        /*0152*/ 	.byte	0x08
	.zero		1


	//   ....[12]....
        /*0154*/ 	.word	0x00000350
        /*0158*/ 	.word	0x000000ff
        /*015c*/ 	.word	0x00000030
        /*0160*/ 	.short	0x0100
        /*0162*/ 	.byte	0x08
	.zero		1


	//   ....[13]....
        /*0164*/ 	.word	0x00000360
        /*0168*/ 	.word	0x000000ff
        /*016c*/ 	.word	0x00000078
        /*0170*/ 	.short	0x0100
        /*0172*/ 	.byte	0x08
	.zero		1


	//   ....[14]....
        /*0174*/ 	.word	0x00000370
        /*0178*/ 	.word	0x000000ff
        /*017c*/ 	.word	0x00000038
        /*0180*/ 	.short	0x0100
        /*0182*/ 	.byte	0x08
	.zero		1


	//   ....[15]....
        /*0184*/ 	.word	0x00000380
        /*0188*/ 	.word	0x000000ff
        /*018c*/ 	.word	0x00000080
        /*0190*/ 	.short	0x0100
        /*0192*/ 	.byte	0x08
	.zero		1


	//   ....[16]....
        /*0194*/ 	.word	0x00000390
        /*0198*/ 	.word	0x000000ff
        /*019c*/ 	.word	0x00000040
        /*01a0*/ 	.short	0x0100
        /*01a2*/ 	.byte	0x08
	.zero		1


	//   ....[17]....
        /*01a4*/ 	.word	0x000003a0
        /*01a8*/ 	.word	0x000000ff
        /*01ac*/ 	.word	0x00000088
        /*01b0*/ 	.short	0x0100
        /*01b2*/ 	.byte	0x08
	.zero		1


	//   ....[18]....
        /*01b4*/ 	.word	0x000008a0
        /*01b8*/ 	.word	0x000000ff
        /*01bc*/ 	.word	0x000000c0
        /*01c0*/ 	.short	0x0100
        /*01c2*/ 	.byte	0x08
	.zero		1


	//   ....[19]....
        /*01c4*/ 	.word	0x00000930
        /*01c8*/ 	.word	0x000000ff
        /*01cc*/ 	.word	0x000000c8
        /*01d0*/ 	.short	0x0100
        /*01d2*/ 	.byte	0x08
	.zero		1


	//   ....[20]....
        /*01d4*/ 	.word	0x00000950
        /*01d8*/ 	.word	0x000000ff
        /*01dc*/ 	.word	0x000000a0
        /*01e0*/ 	.short	0x0100
        /*01e2*/ 	.byte	0x09
	.zero		1


	//   ....[21]....
        /*01e4*/ 	.word	0x00000960
        /*01e8*/ 	.word	0x000000ff
        /*01ec*/ 	.word	0x000000a8
        /*01f0*/ 	.short	0x0100
        /*01f2*/ 	.byte	0x09
	.zero		1


	//   ....[22]....
        /*01f4*/ 	.word	0x00000970
        /*01f8*/ 	.word	0x000000ff
        /*01fc*/ 	.word	0x000000b0
        /*0200*/ 	.short	0x0100
        /*0202*/ 	.byte	0x09
	.zero		1


	//   ....[23]....
        /*0204*/ 	.word	0x00000980
        /*0208*/ 	.word	0x000000ff
        /*020c*/ 	.word	0x000000b8
        /*0210*/ 	.short	0x0100
        /*0212*/ 	.byte	0x09
	.zero		1


	//   ....[24]....
        /*0214*/ 	.word	0x000017a0
        /*0218*/ 	.word	0x000000ff
        /*021c*/ 	.word	0xfffffff8
        /*0220*/ 	.short	0x010a
        /*0222*/ 	.byte	0x0c
	.zero		1


	//   ....[25]....
        /*0224*/ 	.word	0x00001970
        /*0228*/ 	.word	0x000000ff
        /*022c*/ 	.word	0x00000000
        /*0230*/ 	.short	0x010a
        /*0232*/ 	.byte	0x08
	.zero		1


	//   ....[26]....
        /*0234*/ 	.word	0x000019b0
        /*0238*/ 	.word	0x000000ff
        /*023c*/ 	.word	0x00000000
        /*0240*/ 	.short	0x010a
        /*0242*/ 	.byte	0x08
	.zero		1


	//   ....[27]....
        /*0244*/ 	.word	0x00001be0
        /*0248*/ 	.word	0x00000015
        /*024c*/ 	.word	0x00000000
        /*0250*/ 	.short	0x0101
        /*0252*/ 	.byte	0x3f
	.zero		1


	//   ....[28]....
        /*0254*/ 	.word	0x00001d60
        /*0258*/ 	.word	0x00000014
        /*025c*/ 	.word	0x00000000
        /*0260*/ 	.short	0x0101
        /*0262*/ 	.byte	0x16
	.zero		1


	//   ....[29]....
        /*0264*/ 	.word	0x00001db0
        /*0268*/ 	.word	0x000000ff
        /*026c*/ 	.word	0x00000008
        /*0270*/ 	.short	0x010a
        /*0272*/ 	.byte	0x0c
	.zero		1


	//   ....[30]....
        /*0274*/ 	.word	0x000045a0
        /*0278*/ 	.word	0x00000004
        /*027c*/ 	.word	0x00000000
        /*0280*/ 	.short	0x0101
        /*0282*/ 	.byte	0x16
	.zero		1


	//   ....[31]....
        /*0284*/ 	.word	0x00004f50
        /*0288*/ 	.word	0x00000015
        /*028c*/ 	.word	0x00000048
        /*0290*/ 	.short	0x010a
        /*0292*/ 	.byte	0x3f
	.zero		1


	//   ....[32]....
        /*0294*/ 	.word	0x00005410
        /*0298*/ 	.word	0x0000000a
        /*029c*/ 	.word	0x000000c8
        /*02a0*/ 	.short	0x0101
        /*02a2*/ 	.byte	0x3f
	.zero		1


	//   ....[33]....
        /*02a4*/ 	.word	0x00005b70
        /*02a8*/ 	.word	0x00000005
        /*02ac*/ 	.word	0x00000000
        /*02b0*/ 	.short	0x010a
        /*02b2*/ 	.byte	0x3f
	.zero		1


	//   ....[34]....
        /*02b4*/ 	.word	0x00005bf0
        /*02b8*/ 	.word	0x00000007
        /*02bc*/ 	.word	0x00000000
        /*02c0*/ 	.short	0x010a
        /*02c2*/ 	.byte	0x3f
	.zero		1


	//   ....[35]....
        /*02c4*/ 	.word	0x00005c80
        /*02c8*/ 	.word	0x00000006
        /*02cc*/ 	.word	0x00000000
        /*02d0*/ 	.short	0x010a
        /*02d2*/ 	.byte	0x3f
	.zero		1


	//   ....[36]....
        /*02d4*/ 	.word	0x00005d10
        /*02d8*/ 	.word	0x00000009
        /*02dc*/ 	.word	0x00000000
        /*02e0*/ 	.short	0x010a
        /*02e2*/ 	.byte	0x3f
	.zero		1


	//   ....[37]....
        /*02e4*/ 	.word	0x00005da0
        /*02e8*/ 	.word	0x00000006
        /*02ec*/ 	.word	0x00000000
        /*02f0*/ 	.short	0x010a
        /*02f2*/ 	.byte	0x3f
	.zero		1


	//   ....[38]....
        /*02f4*/ 	.word	0x00005e30
        /*02f8*/ 	.word	0x00000009
        /*02fc*/ 	.word	0x00000000
        /*0300*/ 	.short	0x010a
        /*0302*/ 	.byte	0x3f
	.zero		1


	//   ....[39]....
        /*0304*/ 	.word	0x00005ec0
        /*0308*/ 	.word	0x00000008
        /*030c*/ 	.word	0x00000000
        /*0310*/ 	.short	0x010a
        /*0312*/ 	.byte	0x3f
	.zero		1


	//   ....[40]....
        /*0314*/ 	.word	0x00005f50
        /*0318*/ 	.word	0x0000000b
        /*031c*/ 	.word	0x00000000
        /*0320*/ 	.short	0x010a
        /*0322*/ 	.byte	0x3f
	.zero		1


	//   ....[41]....
        /*0324*/ 	.word	0x00005fe0
        /*0328*/ 	.word	0x00000003
        /*032c*/ 	.word	0x00000000
        /*0330*/ 	.short	0x010a
        /*0332*/ 	.byte	0x3f
	.zero		1


	//   ....[42]....
        /*0334*/ 	.word	0x00006050
        /*0338*/ 	.word	0x00000014
        /*033c*/ 	.word	0xfffffff8
        /*0340*/ 	.short	0x010a
        /*0342*/ 	.byte	0x3f
	.zero		1


	//   ....[43]....
        /*0344*/ 	.word	0x000060b0
        /*0348*/ 	.word	0x00000016
        /*034c*/ 	.word	0x00000000
        /*0350*/ 	.short	0x010a
        /*0352*/ 	.byte	0x3f
	.zero		1


	//   ....[44]....
        /*0354*/ 	.word	0x00006110
        /*0358*/ 	.word	0x00000014
        /*035c*/ 	.word	0x00000008
        /*0360*/ 	.short	0x010a
        /*0362*/ 	.byte	0x3f
	.zero		1


	//   ....[45]....
        /*0364*/ 	.word	0x000061e0
        /*0368*/ 	.word	0x00000015
        /*036c*/ 	.word	0x00000048
        /*0370*/ 	.short	0x010a
        /*0372*/ 	.byte	0x3f
	.zero		1


	//   ....[46]....
        /*0374*/ 	.word	0x000062c0
        /*0378*/ 	.word	0x00000005
        /*037c*/ 	.word	0x00000000
        /*0380*/ 	.short	0x010a
        /*0382*/ 	.byte	0x3f
	.zero		1


	//   ....[47]....
        /*0384*/ 	.word	0x00006310
        /*0388*/ 	.word	0x00000007
        /*038c*/ 	.word	0x00000000
        /*0390*/ 	.short	0x010a
        /*0392*/ 	.byte	0x3f
	.zero		1


	//   ....[48]....
        /*0394*/ 	.word	0x00006360
        /*0398*/ 	.word	0x00000006
        /*039c*/ 	.word	0x00000000
        /*03a0*/ 	.short	0x010a
        /*03a2*/ 	.byte	0x3f
	.zero		1


	//   ....[49]....
        /*03a4*/ 	.word	0x000063b0
        /*03a8*/ 	.word	0x00000009
        /*03ac*/ 	.word	0x00000000
        /*03b0*/ 	.short	0x010a
        /*03b2*/ 	.byte	0x3f
	.zero		1


	//   ....[50]....
        /*03b4*/ 	.word	0x00006400
        /*03b8*/ 	.word	0x00000006
        /*03bc*/ 	.word	0x00000000
        /*03c0*/ 	.short	0x010a
        /*03c2*/ 	.byte	0x3f
	.zero		1


	//   ....[51]....
        /*03c4*/ 	.word	0x00006450
        /*03c8*/ 	.word	0x00000009
        /*03cc*/ 	.word	0x00000000
        /*03d0*/ 	.short	0x010a
        /*03d2*/ 	.byte	0x3f
	.zero		1


	//   ....[52]....
        /*03d4*/ 	.word	0x000064a0
        /*03d8*/ 	.word	0x00000008
        /*03dc*/ 	.word	0x00000000
        /*03e0*/ 	.short	0x010a
        /*03e2*/ 	.byte	0x3f
	.zero		1


	//   ....[53]....
        /*03e4*/ 	.word	0x000064f0
        /*03e8*/ 	.word	0x0000000b
        /*03ec*/ 	.word	0x00000000
        /*03f0*/ 	.short	0x010a
        /*03f2*/ 	.byte	0x3f
	.zero		1


	//----- nvinfo : EIATTR_NUM_MBARRIERS
	.align		4
.L_28:
        /*03f4*/ 	.byte	0x03, 0x38
        /*03f6*/ 	.short	0x0018


	//----- nvinfo : EIATTR_EXIT_INSTR_OFFSETS
	.align		4
        /*03f8*/ 	.byte	0x04, 0x1c
        /*03fa*/ 	.short	(.L_30 - .L_29)


	//   ....[0]....
.L_29:
        /*03fc*/ 	.word	0x00001420


	//   ....[1]....
        /*0400*/ 	.word	0x00001480


	//   ....[2]....
        /*0404*/ 	.word	0x00004bc0


	//   ....[3]....
        /*0408*/ 	.word	0x00004bf0


	//   ....[4]....
        /*040c*/ 	.word	0x00006030


	//----- nvinfo : EIATTR_MAX_THREADS
	.align		4
.L_30:
        /*0410*/ 	.byte	0x04, 0x05
        /*0412*/ 	.short	(.L_32 - .L_31)
.L_31:
        /*0414*/ 	.word	0x00000180
        /*0418*/ 	.word	0x00000001
        /*041c*/ 	.word	0x00000001


	//----- nvinfo : EIATTR_CRS_STACK_SIZE
	.align		4
.L_32:
        /*0420*/ 	.byte	0x04, 0x1e
        /*0422*/ 	.short	(.L_34 - .L_33)
.L_33:
        /*0424*/ 	.word	0x00000000


	//----- nvinfo : EIATTR_CBANK_PARAM_SIZE
	.align		4
.L_34:
        /*0428*/ 	.byte	0x03, 0x19
        /*042a*/ 	.short	0x0570


	//----- nvinfo : EIATTR_PARAM_CBANK
	.align		4
        /*042c*/ 	.byte	0x04, 0x0a
        /*042e*/ 	.short	(.L_36 - .L_35)
	.align		4
.L_35:
        /*0430*/ 	.word	index@(.nv.constant0._ZN7cutlass13device_kernelINS_4gemm6kernel13GemmUniversalIN4cute5tupleIJiiiiEEENS1_10collective13CollectiveMmaINS1_40MainloopSm90TmaGmmaWarpSpecializedSparseILi9ENS5_IJNS4_1CILi1EEENSA_ILi2EEESB_EEENS1_32KernelTmaWarpSpecializedPingpongEEENS5_IJNSA_ILi64EEESG_NSA_ILi128EEEEEENS_10bfloat16_tENS5_IJNS4_6LayoutINS5_IJiNS5_IJSC_iEEEiEEENS5_IJlNS5_IJSB_SC_EEElEEEEENSK_INS5_IJNS5_IJNS5_IJNSA_ILi8EEESC_NSA_ILi4EEEEEEiEEENS5_IJNS5_IJNSA_ILi16EEESC_SR_EEEiEEEiEEENS5_IJNS5_IJNS5_IJSH_SU_NSA_ILi2048EEEEEENSA_ILi8192EEEEEENS5_IJNS5_IJSB_NSA_ILi1024EEENSA_ILi32EEEEEElEEElEEEEEEEESJ_NS5_IJlSB_lEEENS4_8TiledMMAINS4_8MMA_AtomIJNS4_4SM904GMMA6SPARSE28GMMA_64x64x32_F32BF16BF16_SSILNS1D_5MajorE0ELS1G_0ELNS1D_7ScaleInE1ELS1H_1ELNS1D_9SparseSelE0EEEEEENSK_INS5_IJSB_SB_SB_EEENS5_IJNSA_ILi0EEES1M_S1M_EEEEENS5_IJNS4_10UnderscoreES1P_S1P_EEEEENS4_23SM90_TMA_LOAD_MULTICASTENS4_14ComposedLayoutINS4_7SwizzleILi3ELi4ELi3EEENS4_25smem_sparse_ptr_flag_bitsILi2ELi16EEENSK_INS5_IJNS5_IJSB_SQ_EEENS5_IJSC_SG_EEEEEENS5_IJNS5_IJS1M_SH_EEESN_EEEEEEEvNS4_8identityENS4_13SM90_TMA_LOADENS1T_IS1V_NS4_18smem_ptr_flag_bitsILi16EEENSK_INS5_IJSQ_SG_EEENS5_IJSG_SB_EEEEEEEvS25_EENS_8epilogue10collective6detail29Sm90TmaWarpSpecializedAdapterINS2F_15DefaultEpilogueIfNS5_IJSB_llEEES2J_NS2E_6thread17LinearCombinationIfLi1EffLNS2K_9ScaleType4KindE0ELNS_15FloatRoundStyleE2EfEENS1_15EpilogueDefaultEEEEEvvEEEEvNT_6ParamsE)
        /*0434*/ 	.short	0x0210
        /*0436*/ 	.short	0x0570


	//----- nvinfo : EIATTR_SW_WAR
	.align		4
.L_36:
        /*0438*/ 	.byte	0x04, 0x36
        /*043a*/ 	.short	(.L_38 - .L_37)
.L_37:
        /*043c*/ 	.word	0x00000008
.L_38:


//--------------------- .nv.callgraph             --------------------------
	.section	.nv.callgraph,"",@"SHT_CUDA_CALLGRAPH"
	.align	4
	.sectionentsize	8
	.align		4
        /*0000*/ 	.word	0x00000000
	.align		4
        /*0004*/ 	.word	0xffffffff
	.align		4
        /*0008*/ 	.word	0x00000000
	.align		4
        /*000c*/ 	.word	0xfffffffe
	.align		4
        /*0010*/ 	.word	0x00000000
	.align		4
        /*0014*/ 	.word	0xfffffffd
	.align		4
        /*0018*/ 	.word	0x00000000
	.align		4
        /*001c*/ 	.word	0xfffffffc


//--------------------- .nv.constant4             --------------------------
	.section	.nv.constant4,"a",@progbits
	.align	8
	.align		8
.nv.constant4:
        /*0000*/ 	.dword	_ZN39_INTERNAL_6a08f732_4_k_cu_4dccb955_27194cuda3std3__45__cpo5beginE
	.align		8
        /*0008*/ 	.dword	_ZN39_INTERNAL_6a08f732_4_k_cu_4dccb955_27194cuda3std3__45__cpo3endE
	.align		8
        /*0010*/ 	.dword	_ZN39_INTERNAL_6a08f732_4_k_cu_4dccb955_27194cuda3std3__45__cpo6cbeginE
	.align		8
        /*0018*/ 	.dword	_ZN39_INTERNAL_6a08f732_4_k_cu_4dccb955_27194cuda3std3__45__cpo4cendE
	.align		8
        /*0020*/ 	.dword	_ZN39_INTERNAL_6a08f732_4_k_cu_4dccb955_27194cuda3std3__441_GLOBAL__N__6a08f732_4_k_cu_4dccb955_27196ignoreE
	.align		8
        /*0028*/ 	.dword	_ZN39_INTERNAL_6a08f732_4_k_cu_4dccb955_27194cuda3std3__419piecewise_constructE
	.align		8
        /*0030*/ 	.dword	_ZN39_INTERNAL_6a08f732_4_k_cu_4dccb955_27194cuda3std3__48in_placeE
	.align		8
        /*0038*/ 	.dword	_ZN39_INTERNAL_6a08f732_4_k_cu_4dccb955_27194cuda3std6ranges3__45__cpo4swapE
	.align		8
        /*0040*/ 	.dword	_ZN39_INTERNAL_6a08f732_4_k_cu_4dccb955_27194cuda3std6ranges3__45__cpo9iter_moveE
	.align		8
        /*0048*/ 	.dword	_ZN39_INTERNAL_6a08f732_4_k_cu_4dccb955_27194cute7productE
	.align		8
        /*0050*/ 	.dword	_ZN39_INTERNAL_6a08f732_4_k_cu_4dccb955_27194cute1_E


//--------------------- .text._ZN7cutlass13device_kernelINS_4gemm6kernel13GemmUniversalIN4cute5tupleIJiiiiEEENS1_10collective13CollectiveMmaINS1_40MainloopSm90TmaGmmaWarpSpecializedSparseILi9ENS5_IJNS4_1CILi1EEENSA_ILi2EEESB_EEENS1_32KernelTmaWarpSpecializedPingpongEEENS5_IJNSA_ILi64EEESG_NSA_ILi128EEEEEENS_10bfloat16_tENS5_IJNS4_6LayoutINS5_IJiNS5_IJSC_iEEEiEEENS5_IJlNS5_IJSB_SC_EEElEEEEENSK_INS5_IJNS5_IJNS5_IJNSA_ILi8EEESC_NSA_ILi4EEEEEEiEEENS5_IJNS5_IJNSA_ILi16EEESC_SR_EEEiEEEiEEENS5_IJNS5_IJNS5_IJSH_SU_NSA_ILi2048EEEEEENSA_ILi8192EEEEEENS5_IJNS5_IJSB_NSA_ILi1024EEENSA_ILi32EEEEEElEEElEEEEEEEESJ_NS5_IJlSB_lEEENS4_8TiledMMAINS4_8MMA_AtomIJNS4_4SM904GMMA6SPARSE28GMMA_64x64x32_F32BF16BF16_SSILNS1D_5MajorE0ELS1G_0ELNS1D_7ScaleInE1ELS1H_1ELNS1D_9SparseSelE0EEEEEENSK_INS5_IJSB_SB_SB_EEENS5_IJNSA_ILi0EEES1M_S1M_EEEEENS5_IJNS4_10UnderscoreES1P_S1P_EEEEENS4_23SM90_TMA_LOAD_MULTICASTENS4_14ComposedLayoutINS4_7SwizzleILi3ELi4ELi3EEENS4_25smem_sparse_ptr_flag_bitsILi2ELi16EEENSK_INS5_IJNS5_IJSB_SQ_EEENS5_IJSC_SG_EEEEEENS5_IJNS5_IJS1M_SH_EEESN_EEEEEEEvNS4_8identityENS4_13SM90_TMA_LOADENS1T_IS1V_NS4_18smem_ptr_flag_bitsILi16EEENSK_INS5_IJSQ_SG_EEENS5_IJSG_SB_EEEEEEEvS25_EENS_8epilogue10collective6detail29Sm90TmaWarpSpecializedAdapterINS2F_15DefaultEpilogueIfNS5_IJSB_llEEES2J_NS2E_6thread17LinearCombinationIfLi1EffLNS2K_9ScaleType4KindE0ELNS_15FloatRoundStyleE2EfEENS1_15EpilogueDefaultEEEEEvvEEEEvNT_6ParamsE --------------------------
	.section	.text._ZN7cutlass13device_kernelINS_4gemm6kernel13GemmUniversalIN4cute5tupleIJiiiiEEENS1_10collective13CollectiveMmaINS1_40MainloopSm90TmaGmmaWarpSpecializedSparseILi9ENS5_IJNS4_1CILi1EEENSA_ILi2EEESB_EEENS1_32KernelTmaWarpSpecializedPingpongEEENS5_IJNSA_ILi64EEESG_NSA_ILi128EEEEEENS_10bfloat16_tENS5_IJNS4_6LayoutINS5_IJiNS5_IJSC_iEEEiEEENS5_IJlNS5_IJSB_SC_EEElEEEEENSK_INS5_IJNS5_IJNS5_IJNSA_ILi8EEESC_NSA_ILi4EEEEEEiEEENS5_IJNS5_IJNSA_ILi16EEESC_SR_EEEiEEEiEEENS5_IJNS5_IJNS5_IJSH_SU_NSA_ILi2048EEEEEENSA_ILi8192EEEEEENS5_IJNS5_IJSB_NSA_ILi1024EEENSA_ILi32EEEEEElEEElEEEEEEEESJ_NS5_IJlSB_lEEENS4_8TiledMMAINS4_8MMA_AtomIJNS4_4SM904GMMA6SPARSE28GMMA_64x64x32_F32BF16BF16_SSILNS1D_5MajorE0ELS1G_0ELNS1D_7ScaleInE1ELS1H_1ELNS1D_9SparseSelE0EEEEEENSK_INS5_IJSB_SB_SB_EEENS5_IJNSA_ILi0EEES1M_S1M_EEEEENS5_IJNS4_10UnderscoreES1P_S1P_EEEEENS4_23SM90_TMA_LOAD_MULTICASTENS4_14ComposedLayoutINS4_7SwizzleILi3ELi4ELi3EEENS4_25smem_sparse_ptr_flag_bitsILi2ELi16EEENSK_INS5_IJNS5_IJSB_SQ_EEENS5_IJSC_SG_EEEEEENS5_IJNS5_IJS1M_SH_EEESN_EEEEEEEvNS4_8identityENS4_13SM90_TMA_LOADENS1T_IS1V_NS4_18smem_ptr_flag_bitsILi16EEENSK_INS5_IJSQ_SG_EEENS5_IJSG_SB_EEEEEEEvS25_EENS_8epilogue10collective6detail29Sm90TmaWarpSpecializedAdapterINS2F_15DefaultEpilogueIfNS5_IJSB_llEEES2J_NS2E_6thread17LinearCombinationIfLi1EffLNS2K_9ScaleType4KindE0ELNS_15FloatRoundStyleE2EfEENS1_15EpilogueDefaultEEEEEvvEEEEvNT_6ParamsE,"ax",@progbits
	.align	128
.text._ZN7cutlass13device_kernelINS_4gemm6kernel13GemmUniversalIN4cute5tupleIJiiiiEEENS1_10collective13CollectiveMmaINS1_40MainloopSm90TmaGmmaWarpSpecializedSparseILi9ENS5_IJNS4_1CILi1EEENSA_ILi2EEESB_EEENS1_32KernelTmaWarpSpecializedPingpongEEENS5_IJNSA_ILi64EEESG_NSA_ILi128EEEEEENS_10bfloat16_tENS5_IJNS4_6LayoutINS5_IJiNS5_IJSC_iEEEiEEENS5_IJlNS5_IJSB_SC_EEElEEEEENSK_INS5_IJNS5_IJNS5_IJNSA_ILi8EEESC_NSA_ILi4EEEEEEiEEENS5_IJNS5_IJNSA_ILi16EEESC_SR_EEEiEEEiEEENS5_IJNS5_IJNS5_IJSH_SU_NSA_ILi2048EEEEEENSA_ILi8192EEEEEENS5_IJNS5_IJSB_NSA_ILi1024EEENSA_ILi32EEEEEElEEElEEEEEEEESJ_NS5_IJlSB_lEEENS4_8TiledMMAINS4_8MMA_AtomIJNS4_4SM904GMMA6SPARSE28GMMA_64x64x32_F32BF16BF16_SSILNS1D_5MajorE0ELS1G_0ELNS1D_7ScaleInE1ELS1H_1ELNS1D_9SparseSelE0EEEEEENSK_INS5_IJSB_SB_SB_EEENS5_IJNSA_ILi0EEES1M_S1M_EEEEENS5_IJNS4_10UnderscoreES1P_S1P_EEEEENS4_23SM90_TMA_LOAD_MULTICASTENS4_14ComposedLayoutINS4_7SwizzleILi3ELi4ELi3EEENS4_25smem_sparse_ptr_flag_bitsILi2ELi16EEENSK_INS5_IJNS5_IJSB_SQ_EEENS5_IJSC_SG_EEEEEENS5_IJNS5_IJS1M_SH_EEESN_EEEEEEEvNS4_8identityENS4_13SM90_TMA_LOADENS1T_IS1V_NS4_18smem_ptr_flag_bitsILi16EEENSK_INS5_IJSQ_SG_EEENS5_IJSG_SB_EEEEEEEvS25_EENS_8epilogue10collective6detail29Sm90TmaWarpSpecializedAdapterINS2F_15DefaultEpilogueIfNS5_IJSB_llEEES2J_NS2E_6thread17LinearCombinationIfLi1EffLNS2K_9ScaleType4KindE0ELNS_15FloatRoundStyleE2EfEENS1_15EpilogueDefaultEEEEEvvEEEEvNT_6ParamsE:
        .type           _ZN7cutlass13device_kernelINS_4gemm6kernel13GemmUniversalIN4cute5tupleIJiiiiEEENS1_10collective13CollectiveMmaINS1_40MainloopSm90TmaGmmaWarpSpecializedSparseILi9ENS5_IJNS4_1CILi1EEENSA_ILi2EEESB_EEENS1_32KernelTmaWarpSpecializedPingpongEEENS5_IJNSA_ILi64EEESG_NSA_ILi128EEEEEENS_10bfloat16_tENS5_IJNS4_6LayoutINS5_IJiNS5_IJSC_iEEEiEEENS5_IJlNS5_IJSB_SC_EEElEEEEENSK_INS5_IJNS5_IJNS5_IJNSA_ILi8EEESC_NSA_ILi4EEEEEEiEEENS5_IJNS5_IJNSA_ILi16EEESC_SR_EEEiEEEiEEENS5_IJNS5_IJNS5_IJSH_SU_NSA_ILi2048EEEEEENSA_ILi8192EEEEEENS5_IJNS5_IJSB_NSA_ILi1024EEENSA_ILi32EEEEEElEEElEEEEEEEESJ_NS5_IJlSB_lEEENS4_8TiledMMAINS4_8MMA_AtomIJNS4_4SM904GMMA6SPARSE28GMMA_64x64x32_F32BF16BF16_SSILNS1D_5MajorE0ELS1G_0ELNS1D_7ScaleInE1ELS1H_1ELNS1D_9SparseSelE0EEEEEENSK_INS5_IJSB_SB_SB_EEENS5_IJNSA_ILi0EEES1M_S1M_EEEEENS5_IJNS4_10UnderscoreES1P_S1P_EEEEENS4_23SM90_TMA_LOAD_MULTICASTENS4_14ComposedLayoutINS4_7SwizzleILi3ELi4ELi3EEENS4_25smem_sparse_ptr_flag_bitsILi2ELi16EEENSK_INS5_IJNS5_IJSB_SQ_EEENS5_IJSC_SG_EEEEEENS5_IJNS5_IJS1M_SH_EEESN_EEEEEEEvNS4_8identityENS4_13SM90_TMA_LOADENS1T_IS1V_NS4_18smem_ptr_flag_bitsILi16EEENSK_INS5_IJSQ_SG_EEENS5_IJSG_SB_EEEEEEEvS25_EENS_8epilogue10collective6detail29Sm90TmaWarpSpecializedAdapterINS2F_15DefaultEpilogueIfNS5_IJSB_llEEES2J_NS2E_6thread17LinearCombinationIfLi1EffLNS2K_9ScaleType4KindE0ELNS_15FloatRoundStyleE2EfEENS1_15EpilogueDefaultEEEEEvvEEEEvNT_6ParamsE,@function
        .size           _ZN7cutlass13device_kernelINS_4gemm6kernel13GemmUniversalIN4cute5tupleIJiiiiEEENS1_10collective13CollectiveMmaINS1_40MainloopSm90TmaGmmaWarpSpecializedSparseILi9ENS5_IJNS4_1CILi1EEENSA_ILi2EEESB_EEENS1_32KernelTmaWarpSpecializedPingpongEEENS5_IJNSA_ILi64EEESG_NSA_ILi128EEEEEENS_10bfloat16_tENS5_IJNS4_6LayoutINS5_IJiNS5_IJSC_iEEEiEEENS5_IJlNS5_IJSB_SC_EEElEEEEENSK_INS5_IJNS5_IJNS5_IJNSA_ILi8EEESC_NSA_ILi4EEEEEEiEEENS5_IJNS5_IJNSA_ILi16EEESC_SR_EEEiEEEiEEENS5_IJNS5_IJNS5_IJSH_SU_NSA_ILi2048EEEEEENSA_ILi8192EEEEEENS5_IJNS5_IJSB_NSA_ILi1024EEENSA_ILi32EEEEEElEEElEEEEEEEESJ_NS5_IJlSB_lEEENS4_8TiledMMAINS4_8MMA_AtomIJNS4_4SM904GMMA6SPARSE28GMMA_64x64x32_F32BF16BF16_SSILNS1D_5MajorE0ELS1G_0ELNS1D_7ScaleInE1ELS1H_1ELNS1D_9SparseSelE0EEEEEENSK_INS5_IJSB_SB_SB_EEENS5_IJNSA_ILi0EEES1M_S1M_EEEEENS5_IJNS4_10UnderscoreES1P_S1P_EEEEENS4_23SM90_TMA_LOAD_MULTICASTENS4_14ComposedLayoutINS4_7SwizzleILi3ELi4ELi3EEENS4_25smem_sparse_ptr_flag_bitsILi2ELi16EEENSK_INS5_IJNS5_IJSB_SQ_EEENS5_IJSC_SG_EEEEEENS5_IJNS5_IJS1M_SH_EEESN_EEEEEEEvNS4_8identityENS4_13SM90_TMA_LOADENS1T_IS1V_NS4_18smem_ptr_flag_bitsILi16EEENSK_INS5_IJSQ_SG_EEENS5_IJSG_SB_EEEEEEEvS25_EENS_8epilogue10collective6detail29Sm90TmaWarpSpecializedAdapterINS2F_15DefaultEpilogueIfNS5_IJSB_llEEES2J_NS2E_6thread17LinearCombinationIfLi1EffLNS2K_9ScaleType4KindE0ELNS_15FloatRoundStyleE2EfEENS1_15EpilogueDefaultEEEEEvvEEEEvNT_6ParamsE,(.L_x_139 - _ZN7cutlass13device_kernelINS_4gemm6kernel13GemmUniversalIN4cute5tupleIJiiiiEEENS1_10collective13CollectiveMmaINS1_40MainloopSm90TmaGmmaWarpSpecializedSparseILi9ENS5_IJNS4_1CILi1EEENSA_ILi2EEESB_EEENS1_32KernelTmaWarpSpecializedPingpongEEENS5_IJNSA_ILi64EEESG_NSA_ILi128EEEEEENS_10bfloat16_tENS5_IJNS4_6LayoutINS5_IJiNS5_IJSC_iEEEiEEENS5_IJlNS5_IJSB_SC_EEElEEEEENSK_INS5_IJNS5_IJNS5_IJNSA_ILi8EEESC_NSA_ILi4EEEEEEiEEENS5_IJNS5_IJNSA_ILi16EEESC_SR_EEEiEEEiEEENS5_IJNS5_IJNS5_IJSH_SU_NSA_ILi2048EEEEEENSA_ILi8192EEEEEENS5_IJNS5_IJSB_NSA_ILi1024EEENSA_ILi32EEEEEElEEElEEEEEEEESJ_NS5_IJlSB_lEEENS4_8TiledMMAINS4_8MMA_AtomIJNS4_4SM904GMMA6SPARSE28GMMA_64x64x32_F32BF16BF16_SSILNS1D_5MajorE0ELS1G_0ELNS1D_7ScaleInE1ELS1H_1ELNS1D_9SparseSelE0EEEEEENSK_INS5_IJSB_SB_SB_EEENS5_IJNSA_ILi0EEES1M_S1M_EEEEENS5_IJNS4_10UnderscoreES1P_S1P_EEEEENS4_23SM90_TMA_LOAD_MULTICASTENS4_14ComposedLayoutINS4_7SwizzleILi3ELi4ELi3EEENS4_25smem_sparse_ptr_flag_bitsILi2ELi16EEENSK_INS5_IJNS5_IJSB_SQ_EEENS5_IJSC_SG_EEEEEENS5_IJNS5_IJS1M_SH_EEESN_EEEEEEEvNS4_8identityENS4_13SM90_TMA_LOADENS1T_IS1V_NS4_18smem_ptr_flag_bitsILi16EEENSK_INS5_IJSQ_SG_EEENS5_IJSG_SB_EEEEEEEvS25_EENS_8epilogue10collective6detail29Sm90TmaWarpSpecializedAdapterINS2F_15DefaultEpilogueIfNS5_IJSB_llEEES2J_NS2E_6thread17LinearCombinationIfLi1EffLNS2K_9ScaleType4KindE0ELNS_15FloatRoundStyleE2EfEENS1_15EpilogueDefaultEEEEEvvEEEEvNT_6ParamsE)
        .other          _ZN7cutlass13device_kernelINS_4gemm6kernel13GemmUniversalIN4cute5tupleIJiiiiEEENS1_10collective13CollectiveMmaINS1_40MainloopSm90TmaGmmaWarpSpecializedSparseILi9ENS5_IJNS4_1CILi1EEENSA_ILi2EEESB_EEENS1_32KernelTmaWarpSpecializedPingpongEEENS5_IJNSA_ILi64EEESG_NSA_ILi128EEEEEENS_10bfloat16_tENS5_IJNS4_6LayoutINS5_IJiNS5_IJSC_iEEEiEEENS5_IJlNS5_IJSB_SC_EEElEEEEENSK_INS5_IJNS5_IJNS5_IJNSA_ILi8EEESC_NSA_ILi4EEEEEEiEEENS5_IJNS5_IJNSA_ILi16EEESC_SR_EEEiEEEiEEENS5_IJNS5_IJNS5_IJSH_SU_NSA_ILi2048EEEEEENSA_ILi8192EEEEEENS5_IJNS5_IJSB_NSA_ILi1024EEENSA_ILi32EEEEEElEEElEEEEEEEESJ_NS5_IJlSB_lEEENS4_8TiledMMAINS4_8MMA_AtomIJNS4_4SM904GMMA6SPARSE28GMMA_64x64x32_F32BF16BF16_SSILNS1D_5MajorE0ELS1G_0ELNS1D_7ScaleInE1ELS1H_1ELNS1D_9SparseSelE0EEEEEENSK_INS5_IJSB_SB_SB_EEENS5_IJNSA_ILi0EEES1M_S1M_EEEEENS5_IJNS4_10UnderscoreES1P_S1P_EEEEENS4_23SM90_TMA_LOAD_MULTICASTENS4_14ComposedLayoutINS4_7SwizzleILi3ELi4ELi3EEENS4_25smem_sparse_ptr_flag_bitsILi2ELi16EEENSK_INS5_IJNS5_IJSB_SQ_EEENS5_IJSC_SG_EEEEEENS5_IJNS5_IJS1M_SH_EEESN_EEEEEEEvNS4_8identityENS4_13SM90_TMA_LOADENS1T_IS1V_NS4_18smem_ptr_flag_bitsILi16EEENSK_INS5_IJSQ_SG_EEENS5_IJSG_SB_EEEEEEEvS25_EENS_8epilogue10collective6detail29Sm90TmaWarpSpecializedAdapterINS2F_15DefaultEpilogueIfNS5_IJSB_llEEES2J_NS2E_6thread17LinearCombinationIfLi1EffLNS2K_9ScaleType4KindE0ELNS_15FloatRoundStyleE2EfEENS1_15EpilogueDefaultEEEEEvvEEEEvNT_6ParamsE,@"STO_CUDA_ENTRY STV_DEFAULT"
_ZN7cutlass13device_kernelINS_4gemm6kernel13GemmUniversalIN4cute5tupleIJiiiiEEENS1_10collective13CollectiveMmaINS1_40MainloopSm90TmaGmmaWarpSpecializedSparseILi9ENS5_IJNS4_1CILi1EEENSA_ILi2EEESB_EEENS1_32KernelTmaWarpSpecializedPingpongEEENS5_IJNSA_ILi64EEESG_NSA_ILi128EEEEEENS_10bfloat16_tENS5_IJNS4_6LayoutINS5_IJiNS5_IJSC_iEEEiEEENS5_IJlNS5_IJSB_SC_EEElEEEEENSK_INS5_IJNS5_IJNS5_IJNSA_ILi8EEESC_NSA_ILi4EEEEEEiEEENS5_IJNS5_IJNSA_ILi16EEESC_SR_EEEiEEEiEEENS5_IJNS5_IJNS5_IJSH_SU_NSA_ILi2048EEEEEENSA_ILi8192EEEEEENS5_IJNS5_IJSB_NSA_ILi1024EEENSA_ILi32EEEEEElEEElEEEEEEEESJ_NS5_IJlSB_lEEENS4_8TiledMMAINS4_8MMA_AtomIJNS4_4SM904GMMA6SPARSE28GMMA_64x64x32_F32BF16BF16_SSILNS1D_5MajorE0ELS1G_0ELNS1D_7ScaleInE1ELS1H_1ELNS1D_9SparseSelE0EEEEEENSK_INS5_IJSB_SB_SB_EEENS5_IJNSA_ILi0EEES1M_S1M_EEEEENS5_IJNS4_10UnderscoreES1P_S1P_EEEEENS4_23SM90_TMA_LOAD_MULTICASTENS4_14ComposedLayoutINS4_7SwizzleILi3ELi4ELi3EEENS4_25smem_sparse_ptr_flag_bitsILi2ELi16EEENSK_INS5_IJNS5_IJSB_SQ_EEENS5_IJSC_SG_EEEEEENS5_IJNS5_IJS1M_SH_EEESN_EEEEEEEvNS4_8identityENS4_13SM90_TMA_LOADENS1T_IS1V_NS4_18smem_ptr_flag_bitsILi16EEENSK_INS5_IJSQ_SG_EEENS5_IJSG_SB_EEEEEEEvS25_EENS_8epilogue10collective6detail29Sm90TmaWarpSpecializedAdapterINS2F_15DefaultEpilogueIfNS5_IJSB_llEEES2J_NS2E_6thread17LinearCombinationIfLi1EffLNS2K_9ScaleType4KindE0ELNS_15FloatRoundStyleE2EfEENS1_15EpilogueDefaultEEEEEvvEEEEvNT_6ParamsE:
[----:B------:R-:W-:Y:S01]  /*0000*/  LDC R1, c[0x0][0x28] ;  /* 0x00000a00ff017b82 */ /* 0x000fe20000000800 */
[----:B------:R-:W0:Y:S01]  /*0010*/  S2R R10, SR_TID.X ;  /* 0x00000000000a7919 */ /* 0x000e220000002100 */
[----:B------:R-:W-:Y:S01]  /*0020*/  ELECT P0, URZ, PT ;  /* 0x00000000003f782f */ /* 0x000fe20003800000 */
[----:B------:R-:W-:Y:S01]  /*0030*/  BSSY B0, `(.L_x_0) ;  /* 0x0000012000007945 */ /* 0x000fe20003800000 */
[--C-:B0-----:R-:W-:Y:S02]  /*0040*/  SHF.R.U32.HI R0, RZ, 0x5, R10.reuse ;  /* 0x00000005ff007819 */ /* 0x101fe4000001160a */
[----:B------:R-:W-:-:S03]  /*0050*/  SHF.R.U32.HI R4, RZ, 0x7, R10 ;  /* 0x00000007ff047819 */ /* 0x000fc6000001160a */
[----:B------:R-:W0:Y:S04]  /*0060*/  SHFL.IDX PT, R2, R0, RZ, 0x1f ;  /* 0x00001fff00027589 */ /* 0x000e2800000e0000 */
[----:B------:R1:W2:Y:S01]  /*0070*/  SHFL.IDX PT, R5, R4, RZ, 0x1f ;  /* 0x00001fff04057589 */ /* 0x0002a200000e0000 */
[----:B0-----:R-:W-:-:S13]  /*0080*/  ISETP.NE.OR P0, PT, R2, RZ, !P0 ;  /* 0x000000ff0200720c */ /* 0x001fda0004705670 */
[----:B-12---:R-:W-:Y:S05]  /*0090*/  @P0 BRA `(.L_x_1) ;  /* 0x00000000002c0947 */ /* 0x006fea0003800000 */
[----:B------:R-:W-:Y:S02]  /*00a0*/  ULDC.64 UR4, c[0x0][0x198] ;  /* 0x0000660000047ab9 */ /* 0x000fe40000000a00 */
[----:B------:R-:W-:Y:S02]  /*00b0*/  UIADD3 UR6, UP0, UR4, 0xf0, URZ ;  /* 0x000000f004067890 */ /* 0x000fe4000ff1e03f */
[----:B------:R-:W-:Y:S02]  /*00c0*/  UIADD3 UR8, UP1, UR4, 0x1f0, URZ ;  /* 0x000001f004087890 */ /* 0x000fe4000ff3e03f */
[----:B------:R-:W-:Y:S02]  /*00d0*/  UIADD3 UR4, UP2, UR4, 0x2f0, URZ ;  /* 0x000002f004047890 */ /* 0x000fe4000ff5e03f */
[----:B------:R-:W-:Y:S02]  /*00e0*/  UIADD3.X UR7, URZ, UR5, URZ, UP0, !UPT ;  /* 0x000000053f077290 */ /* 0x000fe400087fe43f */
[----:B------:R-:W-:-:S02]  /*00f0*/  UIADD3.X UR9, URZ, UR5, URZ, UP1, !UPT ;  /* 0x000000053f097290 */ /* 0x000fc40008ffe43f */
[----:B------:R-:W-:-:S05]  /*0100*/  UIADD3.X UR5, URZ, UR5, URZ, UP2, !UPT ;  /* 0x000000053f057290 */ /* 0x000fca00097fe43f */
[----:B------:R0:W-:Y:S02]  /*0110*/  UTMACCTL.PF [UR6] ;  /* 0x00000000060079b9 */ /* 0x0001e40008040000 */
[----:B------:R0:W-:Y:S02]  /*0120*/  UTMACCTL.PF [UR8] ;  /* 0x00000000080079b9 */ /* 0x0001e40008040000 */
[----:B------:R0:W-:Y:S02]  /*0130*/  UTMACCTL.PF [UR4] ;  /* 0x00000000040079b9 */ /* 0x0001e40008040000 */
[----:B0-----:R-:W-:Y:S01]  /*0140*/  NOP ;  /* 0x0000000000007918 */ /* 0x001fe20000000000 */
.L_x_1:
[----:B------:R-:W-:Y:S05]  /*0150*/  BSYNC B0 ;  /* 0x0000000000007941 */ /* 0x000fea0003800000 */
.L_x_0:
[----:B------:R-:W0:Y:S01]  /*0160*/  SHFL.IDX PT, R6, R0, RZ, 0x1f ;  /* 0x00001fff00067589 */ /* 0x000e2200000e0000 */
[----:B------:R-:W-:Y:S02]  /*0170*/  SHF.R.S32.HI R3, RZ, 0x1f, R10 ;  /* 0x0000001fff037819 */ /* 0x000fe4000001140a */
[----:B0-----:R-:W-:-:S13]  /*0180*/  ISETP.NE.AND P0, PT, R6, RZ, PT ;  /* 0x000000ff0600720c */ /* 0x001fda0003f05270 */
[----:B------:R-:W-:Y:S05]  /*0190*/  @P0 BRA `(.L_x_2) ;  /* 0x00000000008c0947 */ /* 0x000fea0003800000 */
[----:B------:R-:W-:Y:S01]  /*01a0*/  ELECT P0, URZ, PT ;  /* 0x00000000003f782f */ /* 0x000fe20003800000 */
[----:B------:R-:W-:-:S12]  /*01b0*/  BSSY B0, `(.L_x_2) ;  /* 0x0000021000007945 */ /* 0x000fd80003800000 */
[----:B------:R-:W-:Y:S05]  /*01c0*/  @!P0 BRA `(.L_x_3) ;  /* 0x00000000007c8947 */ /* 0x000fea0003800000 */
[----:B------:R-:W0:Y:S01]  /*01d0*/  S2UR UR8, SR_CgaCtaId ;  /* 0x00000000000879c3 */ /* 0x000e220000008800 */
[----:B------:R-:W-:Y:S01]  /*01e0*/  UMOV UR4, 0x400 ;  /* 0x0000040000047882 */ /* 0x000fe20000000000 */
[----:B------:R-:W-:Y:S01]  /*01f0*/  UMOV UR5, 0x1 ;  /* 0x0000000100057882 */ /* 0x000fe20000000000 */
[----:B------:R-:W-:Y:S02]  /*0200*/  UMOV UR6, 0x2 ;  /* 0x0000000200067882 */ /* 0x000fe40000000000 */
[----:B------:R-:W-:-:S04]  /*0210*/  UIADD3 UR6, -UR6, 0x100000, URZ ;  /* 0x0010000006067890 */ /* 0x000fc8000fffe13f */
[----:B------:R-:W-:Y:S02]  /*0220*/  USHF.L.U32 UR7, UR6, 0xb, URZ ;  /* 0x0000000b06077899 */ /* 0x000fe4000800063f */
[----:B------:R-:W-:Y:S02]  /*0230*/  USHF.L.U32 UR6, UR6, 0x1, URZ ;  /* 0x0000000106067899 */ /* 0x000fe4000800063f */
[----:B0-----:R-:W-:Y:S02]  /*0240*/  ULEA UR8, UR8, UR4, 0x18 ;  /* 0x0000000408087291 */ /* 0x001fe4000f8ec03f */
[----:B------:R-:W-:-:S04]  /*0250*/  UIADD3 UR4, -UR5, 0x100000, URZ ;  /* 0x0010000005047890 */ /* 0x000fc8000fffe13f */
[----:B------:R-:W-:Y:S02]  /*0260*/  USHF.L.U32 UR5, UR4, 0xb, URZ ;  /* 0x0000000b04057899 */ /* 0x000fe4000800063f */
[----:B------:R-:W-:Y:S01]  /*0270*/  USHF.L.U32 UR4, UR4, 0x1, URZ ;  /* 0x0000000104047899 */ /* 0x000fe2000800063f */
[----:B------:R-:W0:Y:S11]  /*0280*/  FENCE.VIEW.ASYNC.S ;  /* 0x00000000000073c6 */ /* 0x000e360000000000 */
[----:B0-----:R0:W1:Y:S01]  /*0290*/  SYNCS.EXCH.64 URZ, [UR8], UR4 ;  /* 0x00000004083f75b2 */ /* 0x0010620008000100 */
[----:B------:R0:W2:Y:S01]  /*02a0*/  SYNCS.EXCH.64 URZ, [UR8+0x48], UR6 ;  /* 0x00004806083f75b2 */ /* 0x0000a20008000100 */
[----:B------:R0:W3:Y:S01]  /*02b0*/  SYNCS.EXCH.64 URZ, [UR8+0x8], UR4 ;  /* 0x00000804083f75b2 */ /* 0x0000e20008000100 */
[----:B------:R0:W4:Y:S01]  /*02c0*/  SYNCS.EXCH.64 URZ, [UR8+0x50], UR6 ;  /* 0x00005006083f75b2 */ /* 0x0001220008000100 */
[----:B------:R0:W0:Y:S01]  /*02d0*/  SYNCS.EXCH.64 URZ, [UR8+0x10], UR4 ;  /* 0x00001004083f75b2 */ /* 0x0000220008000100 */
        /* <DEDUP_REMOVED lines=13> */
[----:B------:R-:W-:Y:S01]  /*03b0*/  NOP ;  /* 0x0000000000007918 */ /* 0x000fe20000000000 */
.L_x_3:
[----:B0-----:R-:W-:Y:S05]  /*03c0*/  BSYNC B0 ;  /* 0x0000000000007941 */ /* 0x001fea0003800000 */
.L_x_2:
[----:B------:R-:W0:Y:S01]  /*03d0*/  SHFL.IDX PT, R12, R0, RZ, 0x1f ;  /* 0x00001fff000c7589 */ /* 0x000e2200000e0000 */
[----:B------:R-:W-:Y:S01]  /*03e0*/  LEA.HI R3, R3, R10, RZ, 0x7 ;  /* 0x0000000a03037211 */ /* 0x000fe200078f38ff */
[----:B------:R-:W5:Y:S01]  /*03f0*/  S2UR UR13, SR_CTAID.X ;  /* 0x00000000000d79c3 */ /* 0x000f620000002500 */
[----:B------:R-:W-:Y:S01]  /*0400*/  ELECT P0, URZ, PT ;  /* 0x00000000003f782f */ /* 0x000fe20003800000 */
[----:B------:R-:W1:Y:S01]  /*0410*/  SHFL.IDX PT, R9, R0, RZ, 0x1f ;  /* 0x00001fff00097589 */ /* 0x000e6200000e0000 */
[----:B------:R-:W-:Y:S02]  /*0420*/  LOP3.LUT R3, R3, 0xffffff80, RZ, 0xc0, !PT ;  /* 0xffffff8003037812 */ /* 0x000fe400078ec0ff */
[----:B------:R-:W-:Y:S01]  /*0430*/  ELECT P1, URZ, PT ;  /* 0x00000000003f782f */ /* 0x000fe20003820000 */
[----:B------:R-:W-:Y:S01]  /*0440*/  NOP ;  /* 0x0000000000007918 */ /* 0x000fe20000000000 */
[----:B------:R-:W2:Y:S01]  /*0450*/  S2R R16, SR_CTAID.Y ;  /* 0x0000000000107919 */ /* 0x000ea20000002600 */
[----:B------:R-:W-:Y:S01]  /*0460*/  ULDC UR4, c[0x0][0x150] ;  /* 0x0000540000047ab9 */ /* 0x000fe20000000800 */
[----:B------:R-:W-:Y:S01]  /*0470*/  IMAD.IADD R11, R10, 0x1, -R3 ;  /* 0x000000010a0b7824 */ /* 0x000fe200078e0a03 */
[----:B------:R-:W3:Y:S01]  /*0480*/  LDC R25, c[0x0][0x148] ;  /* 0x00005200ff197b82 */ /* 0x000ee20000000800 */
[----:B------:R2:W4:Y:S01]  /*0490*/  SHFL.IDX PT, R13, R4, RZ, 0x1f ;  /* 0x00001fff040d7589 */ /* 0x00052200000e0000 */
[----:B------:R-:W-:Y:S01]  /*04a0*/  UMOV UR11, 0x80 ;  /* 0x00000080000b7882 */ /* 0x000fe20000000000 */
[----:B------:R-:W-:Y:S01]  /*04b0*/  NOP ;  /* 0x0000000000007918 */ /* 0x000fe20000000000 */
[----:B------:R-:W-:Y:S01]  /*04c0*/  SHF.R.S32.HI R24, RZ, 0x1f, R11 ;  /* 0x0000001fff187819 */ /* 0x000fe2000001140b */
[C---:B------:R-:W-:Y:S01]  /*04d0*/  VIADD R40, R5.reuse, 0xffffffff ;  /* 0xffffffff05287836 */ /* 0x040fe20000000000 */
[----:B------:R-:W-:-:S02]  /*04e0*/  ISETP.NE.AND P2, PT, R5, RZ, PT ;  /* 0x000000ff0500720c */ /* 0x000fc40003f45270 */
[----:B------:R-:W-:Y:S02]  /*04f0*/  LEA.HI R3, R24, R11, RZ, 0x3 ;  /* 0x0000000b18037211 */ /* 0x000fe400078f18ff */
[----:B------:R-:W-:Y:S02]  /*0500*/  ISETP.GE.U32.AND P5, PT, R40, 0x2, PT ;  /* 0x000000022800780c */ /* 0x000fe40003fa6070 */
[--C-:B------:R-:W-:Y:S02]  /*0510*/  SHF.R.S32.HI R7, RZ, 0x3, R3.reuse ;  /* 0x00000003ff077819 */ /* 0x100fe40000011403 */
[----:B0-----:R-:W-:Y:S02]  /*0520*/  ISETP.NE.OR P0, PT, R12, RZ, !P0 ;  /* 0x000000ff0c00720c */ /* 0x001fe40004705670 */
[----:B------:R-:W-:Y:S01]  /*0530*/  SHF.R.S32.HI R8, RZ, 0x1f, R3 ;  /* 0x0000001fff087819 */ /* 0x000fe20000011403 */
[----:B------:R-:W0:Y:S01]  /*0540*/  LDC R12, c[0x0][0x140] ;  /* 0x00005000ff0c7b82 */ /* 0x000e220000000800 */
[----:B-1----:R-:W-:-:S02]  /*0550*/  ISETP.NE.OR P1, PT, R9, RZ, !P1 ;  /* 0x000000ff0900720c */ /* 0x002fc40004f25670 */
[----:B------:R-:W-:Y:S02]  /*0560*/  LEA.HI R8, R8, R7, RZ, 0x2 ;  /* 0x0000000708087211 */ /* 0x000fe400078f10ff */
[----:B-----5:R-:W-:Y:S02]  /*0570*/  I2FP.F32.U32 R0, UR13 ;  /* 0x0000000d00007c45 */ /* 0x020fe40008201000 */
[----:B------:R-:W-:Y:S01]  /*0580*/  LOP3.LUT R8, R8, 0xfffffffc, RZ, 0xc0, !PT ;  /* 0xfffffffc08087812 */ /* 0x000fe200078ec0ff */
[----:B------:R-:W1:Y:S01]  /*0590*/  LDC R9, c[0x0][0x144] ;  /* 0x00005100ff097b82 */ /* 0x000e620000000800 */
[----:B------:R-:W-:Y:S01]  /*05a0*/  SHF.R.S32.HI R3, RZ, 0x1f, R2 ;  /* 0x0000001fff037819 */ /* 0x000fe20000011402 */
[----:B------:R-:W-:Y:S01]  /*05b0*/  VOTEU.ALL UP0, P0 ;  /* 0x00000000003f7886 */ /* 0x000fe20000000000 */
[----:B------:R-:W-:Y:S01]  /*05c0*/  FMUL R0, R0, UR4 ;  /* 0x0000000400007c20 */ /* 0x000fe20008400000 */
[----:B--2---:R-:W-:Y:S01]  /*05d0*/  I2FP.F32.U32 R4, R16 ;  /* 0x0000001000047245 */ /* 0x004fe20000201000 */
[----:B------:R-:W-:Y:S01]  /*05e0*/  ULDC UR4, c[0x0][0x154] ;  /* 0x0000550000047ab9 */ /* 0x000fe20000000800 */
[----:B------:R-:W-:Y:S01]  /*05f0*/  VOTEU.ALL UP1, P1 ;  /* 0x00000000003f7886 */ /* 0x000fe20000820000 */
[----:B------:R-:W-:Y:S01]  /*0600*/  IMAD.IADD R8, R7, 0x1, -R8 ;  /* 0x0000000107087824 */ /* 0x000fe200078e0a08 */
[----:B------:R-:W2:Y:S01]  /*0610*/  @!UP0 S2UR UR7, SR_CgaCtaId ;  /* 0x00000000000789c3 */ /* 0x000ea20000008800 */
[----:B------:R-:W-:Y:S01]  /*0620*/  SHF.R.S32.HI R7, RZ, 0x1f, R6 ;  /* 0x0000001fff077819 */ /* 0x000fe20000011406 */
[----:B------:R-:W-:Y:S01]  /*0630*/  FMUL R4, R4, UR4 ;  /* 0x0000000404047c20 */ /* 0x000fe20008400000 */
[----:B------:R-:W-:Y:S01]  /*0640*/  LEA.HI R3, R3, R2, RZ, 0x2 ;  /* 0x0000000203037211 */ /* 0x000fe200078f10ff */
[----:B------:R-:W5:Y:S01]  /*0650*/  F2I.U32.TRUNC.NTZ R0, R0 ;  /* 0x0000000000007305 */ /* 0x000f62000020f000 */
[----:B------:R-:W-:Y:S01]  /*0660*/  LEA.HI R7, R7, R6, RZ, 0x2 ;  /* 0x0000000607077211 */ /* 0x000fe200078f10ff */
[----:B------:R-:W-:Y:S01]  /*0670*/  UMOV UR4, 0x20 ;  /* 0x0000002000047882 */ /* 0x000fe20000000000 */
[----:B------:R-:W-:Y:S01]  /*0680*/  LOP3.LUT R3, R3, 0xfffffffc, RZ, 0xc0, !PT ;  /* 0xfffffffc03037812 */ /* 0x000fe200078ec0ff */
[----:B------:R-:W4:Y:S01]  /*0690*/  @!UP1 S2UR UR10, SR_CgaCtaId ;  /* 0x00000000000a99c3 */ /* 0x000f220000008800 */
[----:B------:R-:W-:Y:S01]  /*06a0*/  LOP3.LUT R7, R7, 0x3ffffffc, RZ, 0xc0, !PT ;  /* 0x3ffffffc07077812 */ /* 0x000fe200078ec0ff */
[----:B------:R-:W-:Y:S01]  /*06b0*/  @!UP0 UMOV UR6, 0x400 ;  /* 0x0000040000068882 */ /* 0x000fe20000000000 */
[----:B------:R-:W-:-:S04]  /*06c0*/  @!UP0 UIADD3 UR4, -UR4, 0x100000, URZ ;  /* 0x0010000004048890 */ /* 0x000fc8000fffe13f */
[----:B------:R-:W-:Y:S02]  /*06d0*/  @!UP0 USHF.L.U32 UR5, UR4, 0xb, URZ ;  /* 0x0000000b04058899 */ /* 0x000fe4000800063f */
[----:B------:R-:W-:Y:S01]  /*06e0*/  @!UP0 USHF.L.U32 UR4, UR4, 0x1, URZ ;  /* 0x0000000104048899 */ /* 0x000fe2000800063f */
[----:B------:R-:W3:Y:S01]  /*06f0*/  F2I.U32.TRUNC.NTZ R4, R4 ;  /* 0x0000000400047305 */ /* 0x000ee2000020f000 */
[----:B------:R-:W-:Y:S01]  /*0700*/  IMAD.IADD R22, R2, 0x1, -R3 ;  /* 0x0000000102167824 */ /* 0x000fe200078e0a03 */
[----:B------:R-:W-:Y:S01]  /*0710*/  @!UP1 UMOV UR9, 0x400 ;  /* 0x0000040000099882 */ /* 0x000fe20000000000 */
[----:B------:R-:W-:Y:S01]  /*0720*/  IMAD.IADD R7, R6, 0x1, -R7 ;  /* 0x0000000106077824 */ /* 0x000fe200078e0a07 */
[----:B0-----:R-:W-:Y:S01]  /*0730*/  ISETP.EQ.U32.AND P3, PT, R12, 0x1, PT ;  /* 0x000000010c00780c */ /* 0x001fe20003f62070 */
[----:B------:R-:W-:Y:S01]  /*0740*/  VOTEU.ALL UP2, P1 ;  /* 0x00000000003f7886 */ /* 0x000fe20000840000 */
[----:B------:R-:W-:Y:S01]  /*0750*/  VOTEU.ALL UP3, P1 ;  /* 0x00000000003f7886 */ /* 0x000fe20000860000 */
[----:B------:R-:W-:Y:S01]  /*0760*/  IMAD R7, R7, 0x4, R8 ;  /* 0x0000000407077824 */ /* 0x000fe200078e0208 */
[----:B------:R-:W-:Y:S01]  /*0770*/  VOTEU.ALL UP4, P1 ;  /* 0x00000000003f7886 */ /* 0x000fe20000880000 */
[----:B------:R-:W-:Y:S01]  /*0780*/  VOTEU.ALL UP5, P1 ;  /* 0x00000000003f7886 */ /* 0x000fe200008a0000 */
[----:B------:R-:W-:Y:S01]  /*0790*/  ISETP.NE.AND P1, PT, R22, 0x3, PT ;  /* 0x000000031600780c */ /* 0x000fe20003f25270 */
[----:B------:R-:W-:Y:S01]  /*07a0*/  IMAD.SHL.U32 R12, R7, 0x4, RZ ;  /* 0x00000004070c7824 */ /* 0x000fe200078e00ff */
[----:B--2---:R-:W-:Y:S01]  /*07b0*/  @!UP0 ULEA UR8, UR7, UR6, 0x18 ;  /* 0x0000000607088291 */ /* 0x004fe2000f8ec03f */
[----:B-----5:R-:W-:Y:S01]  /*07c0*/  IMAD.MOV R0, RZ, RZ, -R0 ;  /* 0x000000ffff007224 */ /* 0x020fe200078e0a00 */
[----:B------:R-:W-:-:S04]  /*07d0*/  @!UP1 UIADD3 UR6, -UR11, 0x100000, URZ ;  /* 0x001000000b069890 */ /* 0x000fc8000fffe13f */
[----:B------:R-:W-:Y:S02]  /*07e0*/  @!UP1 USHF.L.U32 UR7, UR6, 0xb, URZ ;  /* 0x0000000b06079899 */ /* 0x000fe4000800063f */
[----:B------:R-:W-:Y:S01]  /*07f0*/  @!UP1 USHF.L.U32 UR6, UR6, 0x1, URZ ;  /* 0x0000000106069899 */ /* 0x000fe2000800063f */
[----:B---3--:R-:W-:Y:S01]  /*0800*/  IMAD.MOV R26, RZ, RZ, -R4 ;  /* 0x000000ffff1a7224 */ /* 0x008fe200078e0a04 */
[----:B------:R-:W-:Y:S01]  /*0810*/  VOTEU.ALL UP0, P0 ;  /* 0x00000000003f7886 */ /* 0x000fe20000000000 */
[----:B------:R-:W-:Y:S01]  /*0820*/  LOP3.LUT R12, R7, 0xc, R12, 0x78, !PT ;  /* 0x0000000c070c7812 */ /* 0x000fe200078e780c */
[----:B-1----:R-:W-:Y:S01]  /*0830*/  IMAD R23, R9, R0, UR13 ;  /* 0x0000000d09177e24 */ /* 0x002fe2000f8e0200 */
[----:B------:R-:W-:Y:S01]  /*0840*/  ISETP.EQ.OR P1, PT, R22, RZ, !P1 ;  /* 0x000000ff1600720c */ /* 0x000fe20004f22670 */
[----:B----4-:R-:W-:Y:S01]  /*0850*/  @!UP1 ULEA UR9, UR10, UR9, 0x18 ;  /* 0x000000090a099291 */ /* 0x010fe2000f8ec03f */
[----:B------:R-:W-:Y:S01]  /*0860*/  IMAD R3, R25, R26, R16 ;  /* 0x0000001a19037224 */ /* 0x000fe200078e0210 */
[----:B------:R-:W-:Y:S01]  /*0870*/  VOTEU.ALL UP1, P0 ;  /* 0x00000000003f7886 */ /* 0x000fe20000020000 */
[----:B------:R-:W-:Y:S01]  /*0880*/  LOP3.LUT P0, RZ, R11, 0x7, RZ, 0xc0, !PT ;  /* 0x000000070bff7812 */ /* 0x000fe2000780c0ff */
[----:B------:R-:W0:Y:S02]  /*0890*/  FENCE.VIEW.ASYNC.S ;  /* 0x00000000000073c6 */ /* 0x000e240000000000 */
[----:B0-----:R0:W1:Y:S01]  /*08a0*/  @!UP0 SYNCS.EXCH.64 URZ, [UR8+0xc0], UR4 ;  /* 0x0000c004083f85b2 */ /* 0x0010620008000100 */
[----:B------:R-:W-:-:S02]  /*08b0*/  ISETP.EQ.AND P1, PT, R5, RZ, P1 ;  /* 0x000000ff0500720c */ /* 0x000fc40000f22270 */
[----:B------:R-:W-:Y:S02]  /*08c0*/  ISETP.NE.AND P4, PT, R3, R12, PT ;  /* 0x0000000c0300720c */ /* 0x000fe40003f85270 */
[----:B------:R-:W-:Y:S02]  /*08d0*/  ISETP.LT.U32.AND P0, PT, R12, 0x2, !P0 ;  /* 0x000000020c00780c */ /* 0x000fe40004701070 */
[----:B------:R-:W-:Y:S02]  /*08e0*/  ISETP.EQ.OR P4, PT, R23, RZ, !P4 ;  /* 0x000000ff1700720c */ /* 0x000fe40006782670 */
[----:B------:R-:W-:Y:S02]  /*08f0*/  SEL R7, RZ, 0x1, !P1 ;  /* 0x00000001ff077807 */ /* 0x000fe40004800000 */
[----:B------:R-:W-:Y:S02]  /*0900*/  R2UR UR12, R13 ;  /* 0x000000000d0c72ca */ /* 0x000fe400000e0000 */
[----:B------:R-:W-:-:S02]  /*0910*/  PLOP3.LUT P0, PT, P0, P4, PT, 0x80, 0x0 ;  /* 0x000000000000781c */ /* 0x000fc40000709070 */
[----:B------:R-:W-:Y:S01]  /*0920*/  SEL R7, R7, 0x2, P5 ;  /* 0x0000000207077807 */ /* 0x000fe20002800000 */
[----:B------:R0:W2:Y:S01]  /*0930*/  @!UP1 SYNCS.EXCH.64 URZ, [UR8+0xc8], UR4 ;  /* 0x0000c804083f95b2 */ /* 0x0000a20008000100 */
[----:B------:R-:W-:Y:S01]  /*0940*/  NOP ;  /* 0x0000000000007918 */ /* 0x000fe20000000000 */
[----:B------:R0:W3:Y:S01]  /*0950*/  @!UP2 SYNCS.EXCH.64 URZ, [UR9+0xa0], UR6 ;  /* 0x0000a006093fa5b2 */ /* 0x0000e20008000100 */
[----:B------:R0:W4:Y:S01]  /*0960*/  @!UP3 SYNCS.EXCH.64 URZ, [UR9+0xa8], UR6 ;  /* 0x0000a806093fb5b2 */ /* 0x0001220008000100 */
[----:B------:R0:W0:Y:S01]  /*0970*/  @!UP4 SYNCS.EXCH.64 URZ, [UR9+0xb0], UR6 ;  /* 0x0000b006093fc5b2 */ /* 0x0000220008000100 */
[----:B------:R0:W0:Y:S01]  /*0980*/  @!UP5 SYNCS.EXCH.64 URZ, [UR9+0xb8], UR6 ;  /* 0x0000b806093fd5b2 */ /* 0x0000220008000100 */
[----:B------:R-:W-:Y:S01]  /*0990*/  NOP ;  /* 0x0000000000007918 */ /* 0x000fe20000000000 */
[----:B------:R-:W-:Y:S05]  /*09a0*/  @!P3 BRA `(.L_x_4) ;  /* 0x000000000008b947 */ /* 0x000fea0003800000 */
[----:B01234-:R-:W-:Y:S01]  /*09b0*/  UCGABAR_ARV ;  /* 0x00000000000079c7 */ /* 0x01ffe20008000000 */
[----:B------:R-:W-:Y:S05]  /*09c0*/  BRA `(.L_x_5) ;  /* 0x0000000000047947 */ /* 0x000fea0003800000 */
.L_x_4:
[----:B01234-:R-:W-:Y:S01]  /*09d0*/  NOP ;  /* 0x0000000000007918 */ /* 0x01ffe20000000000 */
.L_x_5:
[----:B------:R-:W-:Y:S01]  /*09e0*/  ULDC.64 UR4, c[0x0][0x698] ;  /* 0x0001a60000047ab9 */ /* 0x000fe20000000a00 */
[----:B------:R-:W-:Y:S01]  /*09f0*/  ULDC.64 UR16, c[0x0][0x208] ;  /* 0x0000820000107ab9 */ /* 0x000fe20000000a00 */
[----:B------:R-:W-:-:S04]  /*0a00*/  ISETP.NE.U32.AND P1, PT, RZ, UR4, PT ;  /* 0x00000004ff007c0c */ /* 0x000fc8000bf25070 */
[----:B------:R-:W-:-:S13]  /*0a10*/  ISETP.NE.AND.EX P1, PT, RZ, UR5, PT, P1 ;  /* 0x00000005ff007c0c */ /* 0x000fda000bf25310 */
[----:B------:R-:W-:Y:S05]  /*0a20*/  @!P1 BRA `(.L_x_6) ;  /* 0x00000000001c9947 */ /* 0x000fea0003800000 */
[----:B------:R-:W0:Y:S02]  /*0a30*/  LDC.64 R2, c[0x0][0x698] ;  /* 0x0001a600ff027b82 */ /* 0x000e240000000a00 */
[----:B0-----:R-:W2:Y:S02]  /*0a40*/  LDG.E.64 R2, desc[UR16][R2.64] ;  /* 0x0000001002027981 */ /* 0x001ea4000c1e1b00 */
[----:B--2---:R-:W-:-:S04]  /*0a50*/  ISETP.NE.U32.AND P1, PT, R2, RZ, PT ;  /* 0x000000ff0200720c */ /* 0x004fc80003f25070 */
[----:B------:R-:W-:-:S13]  /*0a60*/  ISETP.NE.AND.EX P1, PT, R3, RZ, PT, P1 ;  /* 0x000000ff0300720c */ /* 0x000fda0003f25310 */
[----:B------:R-:W-:Y:S05]  /*0a70*/  @!P1 BRA `(.L_x_6) ;  /* 0x0000000000089947 */ /* 0x000fea0003800000 */
[----:B------:R0:W5:Y:S01]  /*0a80*/  LD.E R13, desc[UR16][R2.64] ;  /* 0x00000010020d7980 */ /* 0x000162000c101900 */
[----:B------:R-:W-:Y:S05]  /*0a90*/  BRA `(.L_x_7) ;  /* 0x0000000000207947 */ /* 0x000fea0003800000 */
.L_x_6:
[----:B------:R-:W-:Y:S02]  /*0aa0*/  ULDC.64 UR4, c[0x0][0x688] ;  /* 0x0001a20000047ab9 */ /* 0x000fe40000000a00 */
[----:B------:R-:W-:-:S04]  /*0ab0*/  ISETP.NE.U32.AND P1, PT, RZ, UR4, PT ;  /* 0x00000004ff007c0c */ /* 0x000fc8000bf25070 */
[----:B------:R-:W-:-:S13]  /*0ac0*/  ISETP.NE.AND.EX P1, PT, RZ, UR5, PT, P1 ;  /* 0x00000005ff007c0c */ /* 0x000fda000bf25310 */
[----:B------:R-:W-:Y:S05]  /*0ad0*/  @!P1 BRA `(.L_x_8) ;  /* 0x00000000000c9947 */ /* 0x000fea0003800000 */
[----:B------:R-:W0:Y:S02]  /*0ae0*/  LDC.64 R2, c[0x0][0x688] ;  /* 0x0001a200ff027b82 */ /* 0x000e240000000a00 */
[----:B0-----:R1:W5:Y:S01]  /*0af0*/  LDG.E R13, desc[UR16][R2.64] ;  /* 0x00000010020d7981 */ /* 0x001362000c1e1900 */
[----:B------:R-:W-:Y:S05]  /*0b00*/  BRA `(.L_x_7) ;  /* 0x0000000000047947 */ /* 0x000fea0003800000 */
.L_x_8:
[----:B------:R-:W2:Y:S02]  /*0b10*/  LDC R13, c[0x0][0x680] ;  /* 0x0001a000ff0d7b82 */ /* 0x000ea40000000800 */
.L_x_7:
[----:B------:R-:W-:Y:S02]  /*0b20*/  ULDC.64 UR4, c[0x0][0x6a0] ;  /* 0x0001a80000047ab9 */ /* 0x000fe40000000a00 */
[----:B------:R-:W-:-:S04]  /*0b30*/  ISETP.NE.U32.AND P1, PT, RZ, UR4, PT ;  /* 0x00000004ff007c0c */ /* 0x000fc8000bf25070 */
[----:B------:R-:W-:-:S13]  /*0b40*/  ISETP.NE.AND.EX P1, PT, RZ, UR5, PT, P1 ;  /* 0x00000005ff007c0c */ /* 0x000fda000bf25310 */
[----:B------:R-:W-:Y:S05]  /*0b50*/  @!P1 BRA `(.L_x_9) ;  /* 0x00000000001c9947 */ /* 0x000fea0003800000 */
[----:B01----:R-:W0:Y:S02]  /*0b60*/  LDC.64 R2, c[0x0][0x6a0] ;  /* 0x0001a800ff027b82 */ /* 0x003e240000000a00 */
[----:B0-----:R-:W3:Y:S02]  /*0b70*/  LDG.E.64 R2, desc[UR16][R2.64] ;  /* 0x0000001002027981 */ /* 0x001ee4000c1e1b00 */
[----:B---3--:R-:W-:-:S04]  /*0b80*/  ISETP.NE.U32.AND P1, PT, R2, RZ, PT ;  /* 0x000000ff0200720c */ /* 0x008fc80003f25070 */
[----:B------:R-:W-:-:S13]  /*0b90*/  ISETP.NE.AND.EX P1, PT, R3, RZ, PT, P1 ;  /* 0x000000ff0300720c */ /* 0x000fda0003f25310 */
[----:B------:R-:W-:Y:S05]  /*0ba0*/  @!P1 BRA `(.L_x_9) ;  /* 0x0000000000089947 */ /* 0x000fea0003800000 */
[----:B------:R0:W5:Y:S01]  /*0bb0*/  LD.E R14, desc[UR16][R2.64] ;  /* 0x00000010020e7980 */ /* 0x000162000c101900 */
[----:B------:R-:W-:Y:S05]  /*0bc0*/  BRA `(.L_x_10) ;  /* 0x0000000000207947 */ /* 0x000fea0003800000 */
.L_x_9:
[----:B------:R-:W-:Y:S02]  /*0bd0*/  ULDC.64 UR4, c[0x0][0x690] ;  /* 0x0001a40000047ab9 */ /* 0x000fe40000000a00 */
[----:B------:R-:W-:-:S04]  /*0be0*/  ISETP.NE.U32.AND P1, PT, RZ, UR4, PT ;  /* 0x00000004ff007c0c */ /* 0x000fc8000bf25070 */
[----:B------:R-:W-:-:S13]  /*0bf0*/  ISETP.NE.AND.EX P1, PT, RZ, UR5, PT, P1 ;  /* 0x00000005ff007c0c */ /* 0x000fda000bf25310 */
[----:B------:R-:W-:Y:S05]  /*0c00*/  @!P1 BRA `(.L_x_11) ;  /* 0x00000000000c9947 */ /* 0x000fea0003800000 */
[----:B------:R-:W3:Y:S02]  /*0c10*/  LDC.64 R14, c[0x0][0x690] ;  /* 0x0001a400ff0e7b82 */ /* 0x000ee40000000a00 */
[----:B---3--:R3:W5:Y:S01]  /*0c20*/  LDG.E R14, desc[UR16][R14.64] ;  /* 0x000000100e0e7981 */ /* 0x008762000c1e1900 */
[----:B------:R-:W-:Y:S05]  /*0c30*/  BRA `(.L_x_10) ;  /* 0x0000000000047947 */ /* 0x000fea0003800000 */
.L_x_11:
[----:B------:R-:W4:Y:S02]  /*0c40*/  LDC R14, c[0x0][0x684] ;  /* 0x0001a100ff0e7b82 */ /* 0x000f240000000800 */
.L_x_10:
[----:B------:R-:W1:Y:S01]  /*0c50*/  LDC R0, c[0x0][0x75c] ;  /* 0x0001d700ff007b82 */ /* 0x000e620000000800 */
[----:B------:R-:W-:Y:S01]  /*0c60*/  ULDC UR8, c[0x0][0x604] ;  /* 0x0001810000087ab9 */ /* 0x000fe20000000800 */
[----:B------:R-:W-:Y:S01]  /*0c70*/  ISETP.NE.AND P1, PT, R5, 0x2, PT ;  /* 0x000000020500780c */ /* 0x000fe20003f25270 */
[----:B------:R-:W-:Y:S01]  /*0c80*/  UIADD3 UR8, UR8, 0x3f, URZ ;  /* 0x0000003f08087890 */ /* 0x000fe2000fffe03f */
[----:B------:R-:W-:Y:S01]  /*0c90*/  IMAD.U32 R4, RZ, RZ, UR13 ;  /* 0x0000000dff047e24 */ /* 0x000fe2000f8e00ff */
[----:B------:R-:W-:Y:S01]  /*0ca0*/  UMOV UR5, URZ ;  /* 0x0000003f00057c82 */ /* 0x000fe20008000000 */
[----:B------:R-:W-:Y:S01]  /*0cb0*/  UMOV UR4, URZ ;  /* 0x0000003f00047c82 */ /* 0x000fe20008000000 */
[----:B------:R-:W-:Y:S01]  /*0cc0*/  USHF.R.S32.HI UR9, URZ, 0x1f, UR8 ;  /* 0x0000001f3f097899 */ /* 0x000fe20008011408 */
[----:B------:R-:W-:-:S03]  /*0cd0*/  ULDC.64 UR10, c[0x0][0x750] ;  /* 0x0001d400000a7ab9 */ /* 0x000fc60000000a00 */
[----:B------:R-:W-:Y:S01]  /*0ce0*/  ULEA.HI UR9, UR9, UR8, URZ, 0x6 ;  /* 0x0000000809097291 */ /* 0x000fe2000f8f303f */
[----:B-1----:R-:W-:-:S13]  /*0cf0*/  ISETP.NE.AND P4, PT, R0, 0x1, PT ;  /* 0x000000010000780c */ /* 0x002fda0003f85270 */
[----:B0-----:R-:W0:Y:S01]  /*0d00*/  @P4 LDC R3, c[0x0][0x10] ;  /* 0x00000400ff034b82 */ /* 0x001e220000000800 */
[----:B------:R-:W-:Y:S02]  /*0d10*/  @P4 IMAD.MOV.U32 R17, RZ, RZ, RZ ;  /* 0x000000ffff114224 */ /* 0x000fe400078e00ff */
[----:B------:R-:W-:-:S05]  /*0d20*/  @P4 IMAD.MOV.U32 R5, RZ, RZ, RZ ;  /* 0x000000ffff054224 */ /* 0x000fca00078e00ff */
[----:B------:R-:W1:Y:S01]  /*0d30*/  @!P4 LDC R9, c[0x0][0xc] ;  /* 0x00000300ff09cb82 */ /* 0x000e620000000800 */
[----:B------:R-:W-:Y:S01]  /*0d40*/  ULDC UR6, c[0x0][0xc] ;  /* 0x0000030000067ab9 */ /* 0x000fe20000000800 */
[----:B------:R-:W-:Y:S02]  /*0d50*/  ULDC UR7, c[0x0][0x10] ;  /* 0x0000040000077ab9 */ /* 0x000fe40000000800 */
[----:B------:R-:W-:-:S04]  /*0d60*/  UIMAD.WIDE.U32 UR6, UR6, UR7, URZ ;  /* 0x00000007060672a5 */ /* 0x000fc8000f8e003f */
[----:B------:R-:W3:Y:S01]  /*0d70*/  LDC R8, c[0x0][0x14] ;  /* 0x00000500ff087b82 */ /* 0x000ee20000000800 */
[----:B0-----:R-:W-:-:S04]  /*0d80*/  @P4 IMAD.WIDE.U32 R2, R3, UR13, R16 ;  /* 0x0000000d03024c25 */ /* 0x001fc8000f8e0010 */
[----:B------:R-:W-:Y:S02]  /*0d90*/  @P4 IMAD.IADD R3, R3, 0x1, R5 ;  /* 0x0000000103034824 */ /* 0x000fe400078e0205 */
[----:B------:R-:W-:Y:S02]  /*0da0*/  IMAD.MOV.U32 R5, RZ, RZ, RZ ;  /* 0x000000ffff057224 */ /* 0x000fe400078e00ff */
[----:B-1----:R-:W-:-:S04]  /*0db0*/  @!P4 IMAD.WIDE.U32 R4, R16, R9, R4 ;  /* 0x000000091004c225 */ /* 0x002fc800078e0004 */
[----:B------:R-:W-:Y:S02]  /*0dc0*/  @!P4 IMAD.MOV.U32 R2, RZ, RZ, R4 ;  /* 0x000000ffff02c224 */ /* 0x000fe400078e0004 */
[C---:B---3--:R-:W-:Y:S02]  /*0dd0*/  IMAD R15, R8.reuse, UR7, RZ ;  /* 0x00000007080f7c24 */ /* 0x048fe4000f8e02ff */
[----:B------:R-:W-:Y:S01]  /*0de0*/  IMAD.WIDE.U32 R8, R8, UR6, RZ ;  /* 0x0000000608087c25 */ /* 0x000fe2000f8e00ff */
[----:B------:R-:W-:-:S03]  /*0df0*/  USHF.R.S32.HI UR6, URZ, 0x6, UR9 ;  /* 0x000000063f067899 */ /* 0x000fc60008011409 */
[----:B------:R-:W-:Y:S02]  /*0e00*/  @!P4 IMAD.MOV.U32 R3, RZ, RZ, R5 ;  /* 0x000000ffff03c224 */ /* 0x000fe400078e0005 */
[----:B------:R-:W-:Y:S01]  /*0e10*/  IMAD.IADD R0, R9, 0x1, R15 ;  /* 0x0000000109007824 */ /* 0x000fe200078e020f */
[----:B------:R-:W-:Y:S06]  /*0e20*/  @P1 BRA `(.L_x_12) ;  /* 0x0000000000201947 */ /* 0x000fec0003800000 */
[----:B------:R-:W-:Y:S01]  /*0e30*/  UISETP.GE.U32.AND UP0, UPT, UR6, 0x9, UPT ;  /* 0x000000090600788c */ /* 0x000fe2000bf06070 */
[----:B------:R-:W-:Y:S01]  /*0e40*/  IADD3 R2, P1, R2, R8, RZ ;  /* 0x0000000802027210 */ /* 0x000fe20007f3e0ff */
[----:B------:R-:W-:-:S04]  /*0e50*/  UIMAD.WIDE.U32 UR4, UR6, 0x38e38e39, URZ ;  /* 0x38e38e39060478a5 */ /* 0x000fc8000f8e003f */
[----:B------:R-:W-:Y:S01]  /*0e60*/  USHF.R.U32.HI UR5, URZ, 0x1, UR5 ;  /* 0x000000013f057899 */ /* 0x000fe20008011605 */
[----:B------:R-:W-:Y:S02]  /*0e70*/  IMAD.X R3, R0, 0x1, R3, P1 ;  /* 0x0000000100037824 */ /* 0x000fe400008e0603 */
[----:B------:R-:W-:Y:S02]  /*0e80*/  UMOV UR4, URZ ;  /* 0x0000003f00047c82 */ /* 0x000fe40008000000 */
[----:B------:R-:W-:Y:S02]  /*0e90*/  @UP0 ULOP3.LUT UR4, UR5, 0x1, URZ, 0xc0, !UPT ;  /* 0x0000000105040892 */ /* 0x000fe4000f8ec03f */
[----:B------:R-:W-:-:S12]  /*0ea0*/  UIMAD UR5, UR5, -0x9, UR6 ;  /* 0xfffffff7050578a4 */ /* 0x000fd8000f8e0206 */
.L_x_12:
[----:B------:R-:W-:Y:S01]  /*0eb0*/  ISETP.GE.U32.AND P1, PT, R2, UR10, PT ;  /* 0x0000000a02007c0c */ /* 0x000fe2000bf26070 */
[----:B------:R-:W-:Y:S01]  /*0ec0*/  IMAD.MOV.U32 R6, RZ, RZ, -0x1 ;  /* 0xffffffffff067424 */ /* 0x000fe200078e00ff */
[----:B------:R-:W-:Y:S01]  /*0ed0*/  PRMT R15, RZ, 0x7610, R15 ;  /* 0x00007610ff0f7816 */ /* 0x000fe2000000000f */
[----:B------:R-:W-:Y:S01]  /*0ee0*/  IMAD.MOV.U32 R4, RZ, RZ, -0x1 ;  /* 0xffffffffff047424 */ /* 0x000fe200078e00ff */
[----:B------:R-:W-:Y:S01]  /*0ef0*/  ISETP.GE.U32.AND.EX P1, PT, R3, UR11, PT, P1 ;  /* 0x0000000b03007c0c */ /* 0x000fe2000bf26110 */
[----:B------:R-:W-:-:S12]  /*0f00*/  IMAD.MOV.U32 R5, RZ, RZ, -0x1 ;  /* 0xffffffffff057424 */ /* 0x000fd800078e00ff */
[----:B------:R-:W-:Y:S05]  /*0f10*/  @P1 BRA `(.L_x_13) ;  /* 0x0000000400241947 */ /* 0x000fea0003800000 */
[----:B------:R-:W0:Y:S01]  /*0f20*/  LDC.64 R28, c[0x0][0x728] ;  /* 0x0001ca00ff1c7b82 */ /* 0x000e220000000a00 */
[----:B------:R-:W-:Y:S02]  /*0f30*/  IMAD.MOV.U32 R4, RZ, RZ, R2 ;  /* 0x000000ffff047224 */ /* 0x000fe400078e0002 */
[----:B------:R-:W-:-:S05]  /*0f40*/  IMAD.MOV.U32 R5, RZ, RZ, R3 ;  /* 0x000000ffff057224 */ /* 0x000fca00078e0003 */
[----:B------:R-:W1:Y:S08]  /*0f50*/  LDC R6, c[0x0][0x730] ;  /* 0x0001cc00ff067b82 */ /* 0x000e700000000800 */
[----:B------:R-:W3:Y:S01]  /*0f60*/  LDC.64 R30, c[0x0][0x720] ;  /* 0x0001c800ff1e7b82 */ /* 0x000ee20000000a00 */
[----:B0-----:R-:W-:-:S04]  /*0f70*/  ISETP.NE.U32.AND P1, PT, R28, RZ, PT ;  /* 0x000000ff1c00720c */ /* 0x001fc80003f25070 */
[----:B------:R-:W-:-:S13]  /*0f80*/  ISETP.NE.AND.EX P1, PT, R29, RZ, PT, P1 ;  /* 0x000000ff1d00720c */ /* 0x000fda0003f25310 */
[----:B-1-3--:R-:W-:Y:S05]  /*0f90*/  @!P1 BRA `(.L_x_14) ;  /* 0x0000000000289947 */ /* 0x00afea0003800000 */
[----:B------:R-:W0:Y:S02]  /*0fa0*/  LDC R15, c[0x0][0x734] ;  /* 0x0001cd00ff0f7b82 */ /* 0x000e240000000800 */
[----:B0-----:R-:W-:-:S05]  /*0fb0*/  IADD3 R15, P1, R2, R15, RZ ;  /* 0x0000000f020f7210 */ /* 0x001fca0007f3e0ff */
[----:B------:R-:W-:-:S04]  /*0fc0*/  IMAD.X R27, RZ, RZ, R3, P1 ;  /* 0x000000ffff1b7224 */ /* 0x000fc800008e0603 */
[----:B------:R-:W-:-:S04]  /*0fd0*/  IMAD.WIDE.U32 R4, R27, R28, RZ ;  /* 0x0000001c1b047225 */ /* 0x000fc800078e00ff */
[----:B------:R-:W-:-:S04]  /*0fe0*/  IMAD.WIDE.U32 R18, P1, R15, R29, R4 ;  /* 0x0000001d0f127225 */ /* 0x000fc80007820004 */
[----:B------:R-:W-:-:S04]  /*0ff0*/  IMAD.WIDE.U32 R4, R15, R28, RZ ;  /* 0x0000001c0f047225 */ /* 0x000fc800078e00ff */
[----:B------:R-:W-:Y:S01]  /*1000*/  IMAD.X R21, RZ, RZ, RZ, P1 ;  /* 0x000000ffff157224 */ /* 0x000fe200008e06ff */
[----:B------:R-:W-:Y:S01]  /*1010*/  IADD3 RZ, P1, R5, R18, RZ ;  /* 0x0000001205ff7210 */ /* 0x000fe20007f3e0ff */
[----:B------:R-:W-:-:S04]  /*1020*/  IMAD.MOV.U32 R20, RZ, RZ, R19 ;  /* 0x000000ffff147224 */ /* 0x000fc800078e0013 */
[----:B------:R-:W-:-:S08]  /*1030*/  IMAD.WIDE.U32.X R4, R27, R29, R20, P1 ;  /* 0x0000001d1b047225 */ /* 0x000fd000008e0414 */
.L_x_14:
[----:B------:R-:W0:Y:S01]  /*1040*/  LDC.64 R32, c[0x0][0x740] ;  /* 0x0001d000ff207b82 */ /* 0x000e220000000a00 */
[-CC-:B------:R-:W-:Y:S01]  /*1050*/  SHF.R.U64 R37, R4, R6.reuse, R5.reuse ;  /* 0x0000000604257219 */ /* 0x180fe20000001205 */
[----:B------:R-:W-:Y:S01]  /*1060*/  IMAD.MOV.U32 R35, RZ, RZ, 0x1 ;  /* 0x00000001ff237424 */ /* 0x000fe200078e00ff */
[----:B------:R-:W-:Y:S02]  /*1070*/  SHF.R.U32.HI R4, RZ, R6, R5 ;  /* 0x00000006ff047219 */ /* 0x000fe40000011605 */
[----:B------:R-:W-:-:S03]  /*1080*/  IADD3 R15, P1, RZ, -R37, RZ ;  /* 0x80000025ff0f7210 */ /* 0x000fc60007f3e0ff */
[----:B------:R-:W1:Y:S02]  /*1090*/  LDC R18, c[0x0][0x718] ;  /* 0x0001c600ff127b82 */ /* 0x000e640000000800 */
[----:B------:R-:W-:-:S04]  /*10a0*/  IMAD.X R5, RZ, RZ, ~R4, P1 ;  /* 0x000000ffff057224 */ /* 0x000fc800008e0e04 */
[-C--:B------:R-:W-:Y:S02]  /*10b0*/  IMAD R6, R5, R30.reuse, RZ ;  /* 0x0000001e05067224 */ /* 0x080fe400078e02ff */
[----:B------:R-:W3:Y:S01]  /*10c0*/  LDC R19, c[0x0][0x708] ;  /* 0x0001c200ff137b82 */ /* 0x000ee20000000800 */
[----:B------:R-:W-:-:S04]  /*10d0*/  IMAD.WIDE.U32 R4, R15, R30, R2 ;  /* 0x0000001e0f047225 */ /* 0x000fc800078e0002 */
[----:B------:R-:W-:-:S03]  /*10e0*/  IMAD R15, R15, R31, R6 ;  /* 0x0000001f0f0f7224 */ /* 0x000fc600078e0206 */
[----:B------:R-:W2:Y:S01]  /*10f0*/  LDC R28, c[0x0][0x758] ;  /* 0x0001d600ff1c7b82 */ /* 0x000ea20000000800 */
[----:B------:R-:W-:Y:S01]  /*1100*/  IMAD.IADD R5, R5, 0x1, R15 ;  /* 0x0000000105057824 */ /* 0x000fe200078e020f */
[----:B0-----:R-:W-:Y:S01]  /*1110*/  ISETP.NE.U32.AND P1, PT, R32, RZ, PT ;  /* 0x000000ff2000720c */ /* 0x001fe20003f25070 */
[----:B------:R-:W-:-:S03]  /*1120*/  IMAD.MOV.U32 R15, RZ, RZ, -0x1 ;  /* 0xffffffffff0f7424 */ /* 0x000fc600078e00ff */
[----:B------:R-:W-:Y:S02]  /*1130*/  ISETP.NE.AND.EX P1, PT, R33, RZ, PT, P1 ;  /* 0x000000ff2100720c */ /* 0x000fe40003f25310 */
[----:B------:R-:W0:Y:S01]  /*1140*/  LDC R31, c[0x0][0x700] ;  /* 0x0001c000ff1f7b82 */ /* 0x000e220000000800 */
[-CC-:B-1----:R-:W-:Y:S02]  /*1150*/  SHF.R.U64 R29, R4, R18.reuse, R5.reuse ;  /* 0x00000012041d7219 */ /* 0x182fe40000001205 */
[----:B------:R-:W-:-:S05]  /*1160*/  SHF.R.U32.HI R4, RZ, R18, R5 ;  /* 0x00000012ff047219 */ /* 0x000fca0000011605 */
[----:B------:R-:W1:Y:S01]  /*1170*/  LDC R30, c[0x0][0x748] ;  /* 0x0001d200ff1e7b82 */ /* 0x000e620000000800 */
[-CC-:B---3--:R-:W-:Y:S02]  /*1180*/  SHF.R.U64 R39, R29, R19.reuse, R4.reuse ;  /* 0x000000131d277219 */ /* 0x188fe40000001204 */
[----:B------:R-:W-:-:S05]  /*1190*/  SHF.R.U32.HI R5, RZ, R19, R4 ;  /* 0x00000013ff057219 */ /* 0x000fca0000011604 */
[----:B------:R-:W3:Y:S01]  /*11a0*/  LDC R34, c[0x0][0x738] ;  /* 0x0001ce00ff227b82 */ /* 0x000ee20000000800 */
[-C--:B--2---:R-:W-:Y:S02]  /*11b0*/  SHF.L.U32 R4, R15, R28.reuse, RZ ;  /* 0x0000001c0f047219 */ /* 0x084fe400000006ff */
[--C-:B------:R-:W-:Y:S02]  /*11c0*/  SHF.R.U64 R38, R39, R28, R5.reuse ;  /* 0x0000001c27267219 */ /* 0x100fe40000001205 */
[----:B------:R-:W-:Y:S02]  /*11d0*/  LOP3.LUT R6, RZ, R4, RZ, 0x33, !PT ;  /* 0x00000004ff067212 */ /* 0x000fe400078e33ff */
[----:B------:R-:W-:Y:S01]  /*11e0*/  SHF.R.U32.HI R5, RZ, R28, R5 ;  /* 0x0000001cff057219 */ /* 0x000fe20000011605 */
[----:B------:R-:W2:Y:S01]  /*11f0*/  LDC R36, c[0x0][0x710] ;  /* 0x0001c400ff247b82 */ /* 0x000ea20000000800 */
[----:B------:R-:W-:Y:S01]  /*1200*/  IMAD.MOV.U32 R4, RZ, RZ, R38 ;  /* 0x000000ffff047224 */ /* 0x000fe200078e0026 */
[----:B------:R-:W-:Y:S06]  /*1210*/  @!P1 BRA `(.L_x_15) ;  /* 0x0000000000289947 */ /* 0x000fec0003800000 */
[----:B------:R-:W4:Y:S02]  /*1220*/  LDC R15, c[0x0][0x74c] ;  /* 0x0001d300ff0f7b82 */ /* 0x000f240000000800 */
[----:B----4-:R-:W-:-:S05]  /*1230*/  IADD3 R15, P1, R38, R15, RZ ;  /* 0x0000000f260f7210 */ /* 0x010fca0007f3e0ff */
        /* <DEDUP_REMOVED lines=8> */
.L_x_15:
[----:B-1----:R-:W-:Y:S01]  /*12c0*/  SHF.R.U64 R15, R4, R30, R5 ;  /* 0x0000001e040f7219 */ /* 0x002fe20000001205 */
[----:B------:R-:W-:Y:S01]  /*12d0*/  @P4 IMAD R23, R25, R26, R16 ;  /* 0x0000001a19174224 */ /* 0x000fe200078e0210 */
[----:B------:R-:W-:Y:S02]  /*12e0*/  SHF.L.U32 R4, R35, R28, RZ ;  /* 0x0000001c23047219 */ /* 0x000fe400000006ff */
[----:B------:R-:W-:Y:S01]  /*12f0*/  LOP3.LUT R5, R39, R6, RZ, 0xc0, !PT ;  /* 0x0000000627057212 */ /* 0x000fe200078ec0ff */
[----:B0-----:R-:W-:Y:S02]  /*1300*/  VIADD R6, R31, 0xffffffff ;  /* 0xffffffff1f067836 */ /* 0x001fe40000000000 */
[----:B------:R-:W-:Y:S02]  /*1310*/  IMAD.MOV R17, RZ, RZ, -R15 ;  /* 0x000000ffff117224 */ /* 0x000fe400078e0a0f */
[----:B------:R-:W-:Y:S01]  /*1320*/  IMAD R16, R4, R15, R5 ;  /* 0x0000000f04107224 */ /* 0x000fe200078e0205 */
[----:B------:R-:W-:Y:S01]  /*1330*/  LOP3.LUT R5, R29, R6, RZ, 0xc0, !PT ;  /* 0x000000061d057212 */ /* 0x000fe200078ec0ff */
[----:B---3--:R-:W-:-:S02]  /*1340*/  IMAD R4, R17, R34, R38 ;  /* 0x0000002211047224 */ /* 0x008fc400078e0226 */
[----:B--2---:R-:W-:Y:S02]  /*1350*/  IMAD R6, R16, R36, R23 ;  /* 0x0000002410067224 */ /* 0x004fe400078e0217 */
[----:B------:R-:W-:Y:S02]  /*1360*/  IMAD R5, R4, R31, R5 ;  /* 0x0000001f04057224 */ /* 0x000fe400078e0205 */
[----:B------:R-:W-:-:S03]  /*1370*/  IMAD.MOV.U32 R15, RZ, RZ, 0x1 ;  /* 0x00000001ff0f7424 */ /* 0x000fc600078e00ff */
[----:B------:R-:W-:Y:S02]  /*1380*/  SEL R4, R5, R6, !P4 ;  /* 0x0000000605047207 */ /* 0x000fe40006000000 */
[----:B------:R-:W-:Y:S01]  /*1390*/  SEL R6, R6, R5, !P4 ;  /* 0x0000000506067207 */ /* 0x000fe20006000000 */
[----:B------:R-:W-:-:S07]  /*13a0*/  IMAD.MOV.U32 R5, RZ, RZ, R37 ;  /* 0x000000ffff057224 */ /* 0x000fce00078e0025 */
.L_x_13:
[----:B------:R-:W-:Y:S05]  /*13b0*/  @!P3 BRA `(.L_x_16) ;  /* 0x00000000000cb947 */ /* 0x000fea0003800000 */
[----:B------:R-:W-:Y:S01]  /*13c0*/  UCGABAR_WAIT ;  /* 0x0000000000007dc7 */ /* 0x000fe20008000000 */
[----:B------:R-:W-:Y:S01]  /*13d0*/  CCTL.IVALL ;  /* 0x00000000ff00798f */ /* 0x000fe20002000000 */
[----:B------:R-:W-:Y:S05]  /*13e0*/  BRA `(.L_x_17) ;  /* 0x0000000000047947 */ /* 0x000fea0003800000 */
.L_x_16:
[----:B------:R-:W-:Y:S06]  /*13f0*/  BAR.SYNC.DEFER_BLOCKING 0x0 ;  /* 0x0000000000007b1d */ /* 0x000fec0000010000 */
.L_x_17:
[----:B------:R-:W-:Y:S05]  /*1400*/  @!P2 BRA `(.L_x_18) ;  /* 0x0000003400f0a947 */ /* 0x000fea0003800000 */
[----:B------:R-:W-:-:S13]  /*1410*/  ISETP.GT.U32.AND P1, PT, R40, 0x1, PT ;  /* 0x000000012800780c */ /* 0x000fda0003f24070 */
[----:B------:R-:W-:Y:S05]  /*1420*/  @P1 EXIT ;  /* 0x000000000000194d */ /* 0x000fea0003800000 */
.L_x_19:
[----:B------:R-:W-:-:S08]  /*1430*/  NOP ;  /* 0x0000000000007918 */ /* 0x000fd00000000000 */
[----:B------:R-:W0:Y:S02]  /*1440*/  USETMAXREG.TRY_ALLOC.CTAPOOL UP0, 0xe8 ;  /* 0x000000e8000079c8 */ /* 0x000e240008000600 */
[----:B0-----:R-:W-:-:S13]  /*1450*/  PLOP3.LUT P1, PT, PT, PT, UP0, 0x80, 0x0 ;  /* 0x000000000000781c */ /* 0x001fda0003f2f008 */
[----:B------:R-:W-:Y:S05]  /*1460*/  @!P1 BRA `(.L_x_19) ;  /* 0xfffffffc00f09947 */ /* 0x000fea000383ffff */
[----:B------:R-:W-:-:S13]  /*1470*/  LOP3.LUT P1, RZ, R15, 0xff, RZ, 0xc0, !PT ;  /* 0x000000ff0fff7812 */ /* 0x000fda000782c0ff */
[----:B------:R-:W-:Y:S05]  /*1480*/  @!P1 EXIT ;  /* 0x000000000000994d */ /* 0x000fea0003800000 */
[CC--:B------:R-:W-:Y:S01]  /*1490*/  LEA.HI R15, R24.reuse, R11.reuse, RZ, 0x2 ;  /* 0x0000000b180f7211 */ /* 0x0c0fe200078f10ff */
[----:B------:R-:W0:Y:S01]  /*14a0*/  S2UR UR8, SR_CgaCtaId ;  /* 0x00000000000879c3 */ /* 0x000e220000008800 */
[----:B------:R-:W-:Y:S01]  /*14b0*/  LEA.HI R24, R24, R11, RZ, 0x5 ;  /* 0x0000000b18187211 */ /* 0x000fe200078f28ff */
[----:B------:R-:W-:Y:S01]  /*14c0*/  UMOV UR7, 0x400 ;  /* 0x0000040000077882 */ /* 0x000fe20000000000 */
[--C-:B------:R-:W-:Y:S01]  /*14d0*/  SHF.R.S32.HI R10, RZ, 0x2, R15.reuse ;  /* 0x00000002ff0a7819 */ /* 0x100fe2000001140f */
[----:B------:R-:W-:Y:S01]  /*14e0*/  UIADD3 UR9, UR12, -0x1, URZ ;  /* 0xffffffff0c097890 */ /* 0x000fe2000fffe03f */
[----:B------:R-:W-:Y:S01]  /*14f0*/  SHF.R.S32.HI R17, RZ, 0x1f, R15 ;  /* 0x0000001fff117819 */ /* 0x000fe2000001140f */
[----:B------:R-:W-:Y:S01]  /*1500*/  ULDC UR18, c[0x0][0x284] ;  /* 0x0000a10000127ab9 */ /* 0x000fe20000000800 */
[----:B------:R-:W-:Y:S01]  /*1510*/  SHF.R.S32.HI R24, RZ, 0x5, R24 ;  /* 0x00000005ff187819 */ /* 0x000fe20000011418 */
[----:B------:R-:W-:Y:S01]  /*1520*/  UISETP.NE.AND UP0, UPT, UR9, URZ, UPT ;  /* 0x0000003f0900728c */ /* 0x000fe2000bf05270 */
[----:B------:R-:W-:Y:S01]  /*1530*/  LEA.HI R17, R17, R10, RZ, 0x3 ;  /* 0x0000000a11117211 */ /* 0x000fe200078f18ff */
[----:B------:R-:W-:Y:S01]  /*1540*/  USHF.L.U32 UR21, UR6, 0x1, URZ ;  /* 0x0000000106157899 */ /* 0x000fe2000800063f */
[----:B------:R-:W-:Y:S01]  /*1550*/  LOP3.LUT R16, R15, 0xfffffffc, RZ, 0xc0, !PT ;  /* 0xfffffffc0f107812 */ /* 0x000fe200078ec0ff */
[----:B------:R-:W-:Y:S01]  /*1560*/  USEL UR11, URZ, 0x1, UP0 ;  /* 0x000000013f0b7887 */ /* 0x000fe20008000000 */
[----:B------:R-:W-:-:S02]  /*1570*/  LOP3.LUT R17, R17, 0xfffffff8, RZ, 0xc0, !PT ;  /* 0xfffffff811117812 */ /* 0x000fc400078ec0ff */
[----:B------:R-:W-:Y:S01]  /*1580*/  LOP3.LUT R66, R7, 0x1, RZ, 0xfc, !PT ;  /* 0x0000000107427812 */ /* 0x000fe200078efcff */
[C---:B------:R-:W-:Y:S01]  /*1590*/  IMAD.IADD R15, R11.reuse, 0x1, -R16 ;  /* 0x000000010b0f7824 */ /* 0x040fe200078e0a10 */
[----:B------:R-:W-:Y:S01]  /*15a0*/  VIMNMX R16, RZ, UR6, PT ;  /* 0x00000006ff107c48 */ /* 0x000fe2000bfe0100 */
[----:B------:R-:W-:Y:S01]  /*15b0*/  IMAD.IADD R17, R10, 0x1, -R17 ;  /* 0x000000010a117824 */ /* 0x000fe200078e0a11 */
[C---:B------:R-:W-:Y:S01]  /*15c0*/  LEA.HI R10, R11.reuse, R11, RZ, 0x1 ;  /* 0x0000000b0b0a7211 */ /* 0x040fe200078f08ff */
[----:B------:R-:W-:Y:S01]  /*15d0*/  IMAD.U32 R67, RZ, RZ, UR11 ;  /* 0x0000000bff437e24 */ /* 0x000fe2000f8e00ff */
[----:B------:R-:W-:Y:S01]  /*15e0*/  IADD3 R16, -R16, UR6, RZ ;  /* 0x0000000610107c10 */ /* 0x000fe2000fffe1ff */
[----:B------:R-:W-:Y:S01]  /*15f0*/  IMAD R18, R24, -0x10, -R17 ;  /* 0xfffffff018127824 */ /* 0x000fe200078e0a11 */
[----:B------:R-:W-:Y:S01]  /*1600*/  LOP3.LUT R10, R10, 0x3ffffe, RZ, 0xc0, !PT ;  /* 0x003ffffe0a0a7812 */ /* 0x000fe200078ec0ff */
[----:B0-----:R-:W-:Y:S02]  /*1610*/  ULEA UR7, UR8, UR7, 0x18 ;  /* 0x0000000708077291 */ /* 0x001fe4000f8ec03f */
[----:B------:R-:W-:Y:S01]  /*1620*/  USHF.L.U32 UR8, UR9, 0x3, URZ ;  /* 0x0000000309087899 */ /* 0x000fe2000800063f */
[----:B------:R-:W-:Y:S01]  /*1630*/  VIADD R18, R18, UR18 ;  /* 0x0000001212127c36 */ /* 0x000fe20008000000 */
[----:B------:R-:W-:Y:S01]  /*1640*/  UIADD3 UR9, UR7, 0x180, URZ ;  /* 0x0000018007097890 */ /* 0x000fe2000fffe03f */
[----:B------:R-:W-:Y:S01]  /*1650*/  IMAD.IADD R10, R11, 0x1, -R10 ;  /* 0x000000010b0a7824 */ /* 0x000fe200078e0a0a */
[----:B------:R-:W-:-:S02]  /*1660*/  UIADD3 UR10, UR7, 0x12180, URZ ;  /* 0x00012180070a7890 */ /* 0x000fc4000fffe03f */
[----:B------:R-:W-:Y:S01]  /*1670*/  USHF.R.U32.HI UR9, URZ, 0x4, UR9 ;  /* 0x000000043f097899 */ /* 0x000fe20008011609 */
[----:B------:R-:W-:Y:S01]  /*1680*/  IMAD R10, R24, 0x2, R10 ;  /* 0x00000002180a7824 */ /* 0x000fe200078e020a */
[----:B------:R-:W-:Y:S02]  /*1690*/  USHF.R.U32.HI UR10, URZ, 0x4, UR10 ;  /* 0x000000043f0a7899 */ /* 0x000fe4000801160a */
[----:B------:R-:W-:Y:S01]  /*16a0*/  UIADD3 UR22, UR7, 0xa0, URZ ;  /* 0x000000a007167890 */ /* 0x000fe2000fffe03f */
[--C-:B------:R-:W-:Y:S01]  /*16b0*/  IMAD R11, R10, 0x8, R17.reuse ;  /* 0x000000080a0b7824 */ /* 0x100fe200078e0211 */
[----:B------:R-:W-:Y:S01]  /*16c0*/  ULOP3.LUT UR8, UR8, 0x8, URZ, 0xc0, !UPT ;  /* 0x0000000808087892 */ /* 0x000fe2000f8ec03f */
[----:B------:R-:W-:Y:S01]  /*16d0*/  IMAD R10, R24, 0x10, R17 ;  /* 0x00000010180a7824 */ /* 0x000fe200078e0211 */
[----:B------:R-:W-:Y:S01]  /*16e0*/  ULOP3.LUT UR9, UR9, 0x3fff, URZ, 0xc0, !UPT ;  /* 0x00003fff09097892 */ /* 0x000fe2000f8ec03f */
[----:B------:R-:W-:Y:S01]  /*16f0*/  IMAD.SHL.U32 R17, R11, 0x80, RZ ;  /* 0x000000800b117824 */ /* 0x000fe200078e00ff */
[----:B------:R-:W-:-:S02]  /*1700*/  ULOP3.LUT UR10, UR10, 0x3fff, URZ, 0xc0, !UPT ;  /* 0x00003fff0a0a7892 */ /* 0x000fc4000f8ec03f */
[----:B------:R-:W-:Y:S01]  /*1710*/  SHF.R.S32.HI R11, RZ, 0x1f, R10 ;  /* 0x0000001fff0b7819 */ /* 0x000fe2000001140a */
[----:B------:R-:W-:Y:S02]  /*1720*/  ULEA UR12, UR12, UR22, 0x3 ;  /* 0x000000160c0c7291 */ /* 0x000fe4000f8e183f */
[----:B------:R-:W-:Y:S02]  /*1730*/  ULOP3.LUT UR23, UR8, 0x8, URZ, 0x3c, !UPT ;  /* 0x0000000808177892 */ /* 0x000fe4000f8e3c3f */
[----:B------:R-:W-:Y:S02]  /*1740*/  ULOP3.LUT UR13, UR8, 0x18, URZ, 0x3c, !UPT ;  /* 0x00000018080d7892 */ /* 0x000fe4000f8e3c3f */
[----:B------:R-:W-:Y:S02]  /*1750*/  ULOP3.LUT UR14, UR9, 0x10000, URZ, 0xfc, !UPT ;  /* 0x00010000090e7892 */ /* 0x000fe4000f8efc3f */
[----:B------:R-:W-:-:S12]  /*1760*/  ULOP3.LUT UR15, UR10, 0x10000, URZ, 0xfc, !UPT ;  /* 0x000100000a0f7892 */ /* 0x000fd8000f8efc3f */
.L_x_94:
[----:B------:R-:W-:Y:S01]  /*1770*/  SHF.L.U32 R19, R67, 0x1f, RZ ;  /* 0x0000001f43137819 */ /* 0x000fe200000006ff */
[----:B------:R-:W-:Y:S01]  /*1780*/  IMAD.MOV.U32 R55, RZ, RZ, RZ ;  /* 0x000000ffff377224 */ /* 0x000fe200078e00ff */
[----:B------:R-:W-:Y:S02]  /*1790*/  ISETP.GE.AND P2, PT, R16, 0x1, PT ;  /* 0x000000011000780c */ /* 0x000fe40003f46270 */
[----:B------:R-:W0:Y:S02]  /*17a0*/  SYNCS.PHASECHK.TRANS64.TRYWAIT P1, [UR12+-0x8], R19 ;  /* 0xfffff813ff0075a7 */ /* 0x000e24000802014c */
[----:B012345:R-:W-:Y:S09]  /*17b0*/  @!P1 BRA `(.L_x_20) ;  /* 0x0000004800209947 */ /* 0x03fff20003800000 */
.L_x_121:
[----:B------:R-:W-:Y:S02]  /*17c0*/  CS2R R24, SRZ ;  /* 0x0000000000187805 */ /* 0x000fe4000001ff00 */
[----:B------:R-:W-:Y:S02]  /*17d0*/  CS2R R26, SRZ ;  /* 0x00000000001a7805 */ /* 0x000fe4000001ff00 */
[----:B------:R-:W-:Y:S02]  /*17e0*/  CS2R R28, SRZ ;  /* 0x00000000001c7805 */ /* 0x000fe4000001ff00 */
[----:B------:R-:W-:Y:S02]  /*17f0*/  CS2R R30, SRZ ;  /* 0x00000000001e7805 */ /* 0x000fe4000001ff00 */
[----:B------:R-:W-:Y:S02]  /*1800*/  CS2R R32, SRZ ;  /* 0x0000000000207805 */ /* 0x000fe4000001ff00 */
[----:B------:R-:W-:-:S02]  /*1810*/  CS2R R34, SRZ ;  /* 0x0000000000227805 */ /* 0x000fc4000001ff00 */
        /* <DEDUP_REMOVED lines=8> */
[----:B------:R-:W-:Y:S01]  /*18a0*/  CS2R R52, SRZ ;  /* 0x0000000000347805 */ /* 0x000fe2000001ff00 */
[----:B------:R-:W-:Y:S01]  /*18b0*/  IMAD.MOV.U32 R54, RZ, RZ, RZ ;  /* 0x000000ffff367224 */ /* 0x000fe200078e00ff */
[----:B------:R-:W-:Y:S06]  /*18c0*/  @!P2 BRA `(.L_x_21) ;  /* 0x000000040000a947 */ /* 0x000fec0003800000 */
[----:B0-----:R-:W-:Y:S01]  /*18d0*/  IMAD.MOV.U32 R19, RZ, RZ, R16 ;  /* 0x000000ffff137224 */ /* 0x001fe200078e0010 */
[----:B------:R-:W-:Y:S01]  /*18e0*/  UPLOP3.LUT UP0, UPT, UPT, UPT, UPT, 0x40, 0x0 ;  /* 0x000000000000789c */ /* 0x000fe20003f0e870 */
[----:B------:R-:W-:Y:S01]  /*18f0*/  IMAD.U32 R23, RZ, RZ, UR4 ;  /* 0x00000004ff177e24 */ /* 0x000fe2000f8e00ff */
[----:B------:R-:W-:Y:S01]  /*1900*/  UMOV UR18, UR5 ;  /* 0x0000000500127c82 */ /* 0x000fe20008000000 */
[----:B------:R-:W-:-:S08]  /*1910*/  IMAD.U32 R20, RZ, RZ, UR5 ;  /* 0x00000005ff147e24 */ /* 0x000fd0000f8e00ff */
.L_x_28:
[----:B------:R-:W-:-:S13]  /*1920*/  ISETP.NE.AND P2, PT, R66, 0x3, PT ;  /* 0x000000034200780c */ /* 0x000fda0003f45270 */
[----:B0-----:R-:W-:Y:S05]  /*1930*/  @!P2 BRA `(.L_x_22) ;  /* 0x000000000004a947 */ /* 0x001fea0003800000 */
[----:B------:R-:W-:Y:S01]  /*1940*/  BPT.TRAP 0x1 ;  /* 0x000000040000795c */ /* 0x000fe20000300000 */
.L_x_22:
[----:B------:R-:W-:Y:S01]  /*1950*/  ULEA UR8, UR18, UR7, 0x3 ;  /* 0x0000000712087291 */ /* 0x000fe2000f8e183f */
[----:B------:R-:W-:-:S08]  /*1960*/  SHF.L.U32 R21, R23, 0x1f, RZ ;  /* 0x0000001f17157819 */ /* 0x000fd000000006ff */
[----:B------:R0:W1:Y:S01]  /*1970*/  SYNCS.PHASECHK.TRANS64.TRYWAIT P1, [UR8], R21 ;  /* 0x00000015ff0075a7 */ /* 0x0000620008020148 */
[----:B------:R-:W-:Y:S05]  /*1980*/  @!P2 BRA `(.L_x_23) ;  /* 0x000000000004a947 */ /* 0x000fea0003800000 */
[----:B------:R-:W-:Y:S01]  /*1990*/  BPT.TRAP 0x1 ;  /* 0x000000040000795c */ /* 0x000fe20000300000 */
.L_x_23:
[----:B-1----:R-:W-:Y:S05]  /*19a0*/  @P1 BRA `(.L_x_24) ;  /* 0x0000000000081947 */ /* 0x002fea0003800000 */
[----:B------:R-:W1:Y:S02]  /*19b0*/  SYNCS.PHASECHK.TRANS64.TRYWAIT P1, [UR8], R21 ;  /* 0x00000015ff0075a7 */ /* 0x000e640008020148 */
[----:B-1----:R-:W-:Y:S05]  /*19c0*/  @!P1 BRA `(.L_x_25) ;  /* 0x0000004400b49947 */ /* 0x002fea0003800000 */
.L_x_24:
[----:B------:R-:W-:Y:S02]  /*19d0*/  USHF.L.U32 UR8, UR18, 0xa, URZ ;  /* 0x0000000a12087899 */ /* 0x000fe4000800063f */
[----:B------:R-:W-:Y:S02]  /*19e0*/  ULEA UR19, UR18, UR14, 0x9 ;  /* 0x0000000e12137291 */ /* 0x000fe4000f8e483f */
[----:B------:R-:W-:Y:S02]  /*19f0*/  UIADD3 UR20, UR8, UR15, URZ ;  /* 0x0000000f08147290 */ /* 0x000fe4000fffe03f */
[----:B------:R-:W-:Y:S01]  /*1a00*/  LEA.HI.SX32 R56, R17, UR8, 0x1d ;  /* 0x0000000811387c11 */ /* 0x000fe2000f8feaff */
[----:B------:R-:W-:Y:S01]  /*1a10*/  UMOV UR9, 0x40000040 ;  /* 0x4000004000097882 */ /* 0x000fe20000000000 */
[----:B------:R-:W-:Y:S01]  /*1a20*/  UMOV UR11, 0x40000040 ;  /* 0x40000040000b7882 */ /* 0x000fe20000000000 */
[----:B------:R-:W-:Y:S02]  /*1a30*/  UMOV UR8, UR19 ;  /* 0x0000001300087c82 */ /* 0x000fe40008000000 */
[----:B------:R-:W-:Y:S01]  /*1a40*/  UMOV UR10, UR20 ;  /* 0x00000014000a7c82 */ /* 0x000fe20008000000 */
[----:B------:R-:W3:Y:S02]  /*1a50*/  LDS.128 R56, [R56+UR7+0x36180] ;  /* 0x0361800738387984 */ /* 0x000ee40008000c00 */
[----:B---3--:R-:W-:-:S06]  /*1a60*/  WARPGROUP.ARRIVE ;  /* 0x00000000000079c5 */ /* 0x008fcc0000000000 */
[----:B------:R-:W-:Y:S01]  /*1a70*/  HGMMA.SP.64x64x32.F32.BF16 R24, gdesc[UR8], R24, UP0, R56, 0x0 ;  /* 0x08e03800081879f0 */ /* 0x000fe2000bf01a18 */
[----:B------:R-:W-:Y:S02]  /*1a80*/  UIADD3 UR8, UR19, 0x2, URZ ;  /* 0x0000000213087890 */ /* 0x000fe4000fffe03f */
[----:B------:R-:W-:Y:S01]  /*1a90*/  UIADD3 UR10, UR20, 0x4, URZ ;  /* 0x00000004140a7890 */ /* 0x000fe2000fffe03f */
[----:B------:R-:W-:Y:S01]  /*1aa0*/  UMOV UR9, 0x40000040 ;  /* 0x4000004000097882 */ /* 0x000fe20000000000 */
[----:B------:R-:W-:-:S07]  /*1ab0*/  UMOV UR11, 0x40000040 ;  /* 0x40000040000b7882 */ /* 0x000fce0000000000 */
[----:B------:R-:W-:Y:S01]  /*1ac0*/  HGMMA.SP.64x64x32.F32.BF16 R24, gdesc[UR8], R24, R57, 0x0 ;  /* 0x08e03900081879f0 */ /* 0x000fe20008701a18 */
        /* <DEDUP_REMOVED lines=9> */
[----:B------:R-:W-:Y:S03]  /*1b60*/  HGMMA.SP.64x64x32.F32.BF16 R24, gdesc[UR8], R24, R59, 0x0, gsb0 ;  /* 0x08e03b00081879f0 */ /* 0x000fe60008001a18 */
[----:B------:R-:W-:Y:S02]  /*1b70*/  WARPGROUP.DEPBAR.LE gsb0, 0x0 ;  /* 0x00008000000079c5 */ /* 0x000fe40000010000 */
[----:B------:R-:W-:Y:S05]  /*1b80*/  @!P2 BRA `(.L_x_26) ;  /* 0x000000000004a947 */ /* 0x000fea0003800000 */
[----:B------:R-:W-:Y:S01]  /*1b90*/  BPT.TRAP 0x1 ;  /* 0x000000040000795c */ /* 0x000fe20000300000 */
.L_x_26:
[----:B01----:R-:W-:Y:S02]  /*1ba0*/  @P0 LEA R21, R20, UR7, 0x3 ;  /* 0x0000000714150c11 */ /* 0x003fe4000f8e18ff */
[----:B------:R-:W-:-:S03]  /*1bb0*/  ISETP.GT.U32.AND P1, PT, R7, 0x1, PT ;  /* 0x000000010700780c */ /* 0x000fc60003f24070 */
[----:B------:R-:W-:-:S05]  /*1bc0*/  @P0 VIADD R21, R21, 0x48 ;  /* 0x0000004815150836 */ /* 0x000fca0000000000 */
[----:B------:R-:W-:-:S04]  /*1bd0*/  @P0 PRMT R21, R12, 0x654, R21 ;  /* 0x000006540c150816 */ /* 0x000fc80000000015 */
[----:B------:R0:W-:Y:S01]  /*1be0*/  @P0 SYNCS.ARRIVE.TRANS64.RED.A1T0 RZ, [R21+URZ], RZ ;  /* 0x000000ff15ff09a7 */ /* 0x0001e2000810043f */
[----:B------:R-:W-:Y:S05]  /*1bf0*/  @P1 BRA `(.L_x_27) ;  /* 0x0000000000041947 */ /* 0x000fea0003800000 */
[----:B------:R-:W-:Y:S01]  /*1c00*/  BPT.TRAP 0x1 ;  /* 0x000000040000795c */ /* 0x000fe20000300000 */
.L_x_27:
[----:B------:R-:W-:Y:S01]  /*1c10*/  UIADD3 UR18, UR18, 0x1, URZ ;  /* 0x0000000112127890 */ /* 0x000fe2000fffe03f */
[C---:B------:R-:W-:Y:S01]  /*1c20*/  ISETP.GT.AND P2, PT, R19.reuse, 0x1, PT ;  /* 0x000000011300780c */ /* 0x040fe20003f44270 */
[----:B------:R-:W-:Y:S02]  /*1c30*/  VIADD R20, R20, 0x1 ;  /* 0x0000000114147836 */ /* 0x000fe40000000000 */
[----:B------:R-:W-:Y:S01]  /*1c40*/  UISETP.NE.AND UP0, UPT, UR18, 0x9, UPT ;  /* 0x000000091200788c */ /* 0x000fe2000bf05270 */
[----:B------:R-:W-:Y:S02]  /*1c50*/  VIADD R19, R19, 0xffffffff ;  /* 0xffffffff13137836 */ /* 0x000fe40000000000 */
[C---:B------:R-:W-:Y:S01]  /*1c60*/  ISETP.NE.AND P1, PT, R20.reuse, 0x9, PT ;  /* 0x000000091400780c */ /* 0x040fe20003f25270 */
[----:B------:R-:W-:Y:S02]  /*1c70*/  USEL UR8, URZ, 0x1, UP0 ;  /* 0x000000013f087887 */ /* 0x000fe40008000000 */
[----:B------:R-:W-:Y:S01]  /*1c80*/  USEL UR18, UR18, URZ, UP0 ;  /* 0x0000003f12127287 */ /* 0x000fe20008000000 */
[----:B------:R-:W-:Y:S01]  /*1c90*/  SEL R20, R20, RZ, P1 ;  /* 0x000000ff14147207 */ /* 0x000fe20000800000 */
[----:B------:R-:W-:-:S02]  /*1ca0*/  UPLOP3.LUT UP0, UPT, UPT, UPT, UPT, 0x80, 0x0 ;  /* 0x000000000000789c */ /* 0x000fc40003f0f070 */
[----:B------:R-:W-:Y:S01]  /*1cb0*/  LOP3.LUT R23, R23, UR8, RZ, 0x3c, !PT ;  /* 0x0000000817177c12 */ /* 0x000fe2000f8e3cff */
[----:B------:R-:W-:Y:S08]  /*1cc0*/  @P2 BRA `(.L_x_28) ;  /* 0xfffffffc00142947 */ /* 0x000ff0000383ffff */
.L_x_21:
[----:B0-----:R-:W-:Y:S01]  /*1cd0*/  IMAD.U32 R20, RZ, RZ, UR23 ;  /* 0x00000017ff147e24 */ /* 0x001fe2000f8e00ff */
[----:B------:R-:W-:Y:S01]  /*1ce0*/  SHF.L.U32 R19, R67, 0x1f, RZ ;  /* 0x0000001f43137819 */ /* 0x000fe200000006ff */
[----:B------:R-:W-:Y:S01]  /*1cf0*/  UIADD3 UR5, UR5, UR21, URZ ;  /* 0x0000001505057290 */ /* 0x000fe2000fffe03f */
[----:B------:R-:W0:Y:S01]  /*1d00*/  LDC R56, c[0x0][0x288] ;  /* 0x0000a200ff387b82 */ /* 0x000e220000000800 */
[----:B------:R-:W-:Y:S01]  /*1d10*/  UISETP.GE.U32.AND UP1, UPT, UR21, 0x9, UPT ;  /* 0x000000091500788c */ /* 0x000fe2000bf26070 */
[----:B------:R-:W-:Y:S01]  /*1d20*/  SHF.R.S32.HI R58, RZ, 0x1f, R5 ;  /* 0x0000001fff3a7819 */ /* 0x000fe20000011405 */
[----:B------:R-:W-:Y:S02]  /*1d30*/  UISETP.GT.U32.AND UP0, UPT, UR5, 0x8, UPT ;  /* 0x000000080500788c */ /* 0x000fe4000bf04070 */
[----:B------:R-:W-:Y:S02]  /*1d40*/  UIMAD.WIDE.U32 UR8, UR5, 0x38e38e39, URZ ;  /* 0x38e38e39050878a5 */ /* 0x000fe4000f8e003f */
[----:B------:R-:W-:Y:S01]  /*1d50*/  UISETP.LT.U32.AND UP0, UPT, UR21, 0x9, UP0 ;  /* 0x000000091500788c */ /* 0x000fe20008701070 */
[----:B------:R1:W-:Y:S01]  /*1d60*/  SYNCS.ARRIVE.TRANS64.A1T0 RZ, [R20+UR22], RZ ;  /* 0x000000ff14ff79a7 */ /* 0x0003e20008100016 */
[----:B------:R-:W-:-:S02]  /*1d70*/  WARPGROUP.DEPBAR.LE gsb0, 0x0 ;  /* 0x00008000000079c5 */ /* 0x000fc40000010000 */
[----:B------:R-:W-:Y:S02]  /*1d80*/  USEL UR10, URZ, 0x1, !UP0 ;  /* 0x000000013f0a7887 */ /* 0x000fe4000c000000 */
[----:B------:R-:W-:Y:S02]  /*1d90*/  USHF.R.U32.HI UR8, URZ, 0x1, UR9 ;  /* 0x000000013f087899 */ /* 0x000fe40008011609 */
[----:B------:R-:W-:Y:S01]  /*1da0*/  ULOP3.LUT UR4, UR4, UR10, URZ, 0x3c, !UPT ;  /* 0x0000000a04047292 */ /* 0x000fe2000f8e3c3f */
[----:B------:R-:W3:Y:S01]  /*1db0*/  SYNCS.PHASECHK.TRANS64.TRYWAIT P1, [UR12+0x8], R19 ;  /* 0x00000813ff0075a7 */ /* 0x000ee2000802014c */
[----:B------:R-:W-:Y:S02]  /*1dc0*/  UIMAD UR5, UR8, -0x9, UR5 ;  /* 0xfffffff7080578a4 */ /* 0x000fe4000f8e0205 */
[----:B------:R-:W-:Y:S01]  /*1dd0*/  @UP1 ULOP3.LUT UR4, UR4, 0x1, UR8, 0x78, !UPT ;  /* 0x0000000104041892 */ /* 0x000fe2000f8e7808 */
[----:B01-3--:R-:W-:Y:S11]  /*1de0*/  @!P1 BRA `(.L_x_29) ;  /* 0x0000004000c49947 */ /* 0x00bff60003800000 */
.L_x_122:
[----:B------:R-:W-:Y:S01]  /*1df0*/  ULDC.64 UR8, c[0x0][0x6d0] ;  /* 0x0001b40000087ab9 */ /* 0x000fe20000000a00 */
[----:B------:R-:W-:Y:S02]  /*1e00*/  IMAD.SHL.U32 R62, R6, 0x40, RZ ;  /* 0x00000040063e7824 */ /* 0x000fe400078e00ff */
[----:B0-----:R-:W-:Y:S02]  /*1e10*/  IMAD R20, R58, UR8, RZ ;  /* 0x000000083a147c24 */ /* 0x001fe4000f8e02ff */
[C---:B------:R-:W-:Y:S01]  /*1e20*/  IMAD.WIDE.U32 R22, R5.reuse, UR8, R10 ;  /* 0x0000000805167c25 */ /* 0x040fe2000f8e000a */
[----:B------:R-:W-:Y:S01]  /*1e30*/  ULDC UR8, c[0x0][0x284] ;  /* 0x0000a10000087ab9 */ /* 0x000fe20000000800 */
[----:B------:R-:W-:Y:S02]  /*1e40*/  SHF.R.S32.HI R63, RZ, 0x1f, R62 ;  /* 0x0000001fff3f7819 */ /* 0x000fe4000001143e */
[----:B------:R-:W-:Y:S01]  /*1e50*/  IMAD.SHL.U32 R19, R4, 0x40, RZ ;  /* 0x0000004004137824 */ /* 0x000fe200078e00ff */
[C---:B------:R-:W-:Y:S01]  /*1e60*/  ISETP.GE.AND P1, PT, R62.reuse, UR8, PT ;  /* 0x000000083e007c0c */ /* 0x040fe2000bf26270 */
[----:B------:R-:W-:Y:S01]  /*1e70*/  IMAD R57, R5, UR9, R20 ;  /* 0x0000000905397c24 */ /* 0x000fe2000f8e0214 */
[----:B------:R-:W-:Y:S01]  /*1e80*/  IADD3 R22, P2, R62, R22, RZ ;  /* 0x000000163e167210 */ /* 0x000fe20007f5e0ff */
[----:B------:R-:W-:Y:S01]  /*1e90*/  IMAD.WIDE R20, R15, 0x2, RZ ;  /* 0x000000020f147825 */ /* 0x000fe200078e02ff */
[----:B------:R-:W-:-:S02]  /*1ea0*/  ISETP.GE.OR P1, PT, R19, R56, P1 ;  /* 0x000000381300720c */ /* 0x000fc40000f26670 */
[----:B------:R-:W-:Y:S01]  /*1eb0*/  IADD3.X R23, R63, R23, R57, P2, !PT ;  /* 0x000000173f177210 */ /* 0x000fe200017fe439 */
[----:B------:R-:W-:Y:S02]  /*1ec0*/  IMAD R6, R15, -0x2, R56 ;  /* 0xfffffffe0f067824 */ /* 0x000fe400078e0238 */
[----:B------:R-:W-:-:S04]  /*1ed0*/  IMAD.WIDE R64, R4, 0x40, R20 ;  /* 0x0000004004407825 */ /* 0x000fc800078e0214 */
[----:B------:R-:W-:-:S04]  /*1ee0*/  IMAD.IADD R4, R6, 0x1, -R19 ;  /* 0x0000000106047824 */ /* 0x000fc800078e0a13 */
[----:B------:R-:W-:Y:S05]  /*1ef0*/  @P1 BRA `(.L_x_30) ;  /* 0x0000002400901947 */ /* 0x000fea0003800000 */
[----:B------:R-:W0:Y:S01]  /*1f00*/  LDC.64 R74, c[0x0][0x6c8] ;  /* 0x0001b200ff4a7b82 */ /* 0x000e220000000a00 */
[----:B----45:R-:W-:Y:S01]  /*1f10*/  FSETP.NEU.AND P2, PT, R14, RZ, PT ;  /* 0x000000ff0e00720b */ /* 0x030fe20003f4d000 */
[----:B------:R-:W-:Y:S01]  /*1f20*/  IMAD.IADD R68, R18, 0x1, -R62 ;  /* 0x0000000112447824 */ /* 0x000fe200078e0a3e */
[----:B------:R-:W-:Y:S01]  /*1f30*/  ISETP.GT.AND P1, PT, R4, RZ, PT ;  /* 0x000000ff0400720c */ /* 0x000fe20003f24270 */
[----:B------:R-:W-:Y:S03]  /*1f40*/  BSSY B0, `(.L_x_30) ;  /* 0x000025f000007945 */ /* 0x000fe60003800000 */
[----:B------:R-:W-:Y:S01]  /*1f50*/  ISETP.GT.AND P5, PT, R68, RZ, P1 ;  /* 0x000000ff4400720c */ /* 0x000fe20000fa4270 */
[-C--:B0-----:R-:W-:Y:S02]  /*1f60*/  IMAD R6, R65, R74.reuse, RZ ;  /* 0x0000004a41067224 */ /* 0x081fe400078e02ff */
[----:B------:R-:W-:-:S04]  /*1f70*/  IMAD.WIDE.U32 R70, R64, R74, R22 ;  /* 0x0000004a40467225 */ /* 0x000fc800078e0016 */
[----:B------:R-:W-:-:S04]  /*1f80*/  IMAD R19, R64, R75, R6 ;  /* 0x0000004b40137224 */ /* 0x000fc800078e0206 */
[----:B------:R-:W-:Y:S01]  /*1f90*/  IMAD.IADD R59, R71, 0x1, R19 ;  /* 0x00000001473b7824 */ /* 0x000fe200078e0213 */
[----:B------:R-:W-:Y:S06]  /*1fa0*/  @!P2 BRA `(.L_x_31) ;  /* 0x0000001800a4a947 */ /* 0x000fec0003800000 */
[----:B------:R-:W-:Y:S01]  /*1fb0*/  ULDC.64 UR8, c[0x0][0x6b8] ;  /* 0x0001ae0000087ab9 */ /* 0x000fe20000000a00 */
[----:B------:R-:W-:Y:S01]  /*1fc0*/  ULDC.64 UR18, c[0x0][0x6b0] ;  /* 0x0001ac0000127ab9 */ /* 0x000fe20000000a00 */
[----:B------:R-:W-:Y:S01]  /*1fd0*/  IMAD.WIDE.U32 R20, R5, UR8, R10 ;  /* 0x0000000805147c25 */ /* 0x000fe2000f8e000a */
[----:B------:R-:W-:Y:S01]  /*1fe0*/  ULDC.64 UR24, c[0x0][0x6a8] ;  /* 0x0001aa0000187ab9 */ /* 0x000fe20000000a00 */
[----:B------:R-:W0:Y:S01]  /*1ff0*/  LDC.64 R60, c[0x0][0x6b0] ;  /* 0x0001ac00ff3c7b82 */ /* 0x000e220000000a00 */
[----:B------:R-:W-:Y:S01]  /*2000*/  ULDC.64 UR10, c[0x0][0x6c0] ;  /* 0x0001b000000a7ab9 */ /* 0x000fe20000000a00 */
[----:B------:R-:W-:Y:S01]  /*2010*/  IMAD R6, R58, UR8, RZ ;  /* 0x000000083a067c24 */ /* 0x000fe2000f8e02ff */
[----:B------:R-:W-:Y:S01]  /*2020*/  IADD3 R22, P2, R62, R20, RZ ;  /* 0x000000143e167210 */ /* 0x000fe20007f5e0ff */
[----:B------:R-:W-:Y:S02]  /*2030*/  IMAD R19, R65, UR18, RZ ;  /* 0x0000001241137c24 */ /* 0x000fe4000f8e02ff */
[----:B------:R-:W-:-:S02]  /*2040*/  IMAD R69, R5, UR9, R6 ;  /* 0x0000000905457c24 */ /* 0x000fc4000f8e0206 */
[----:B------:R-:W-:-:S03]  /*2050*/  IMAD R65, R64, UR19, R19 ;  /* 0x0000001340417c24 */ /* 0x000fc6000f8e0213 */
[----:B------:R-:W-:-:S03]  /*2060*/  IADD3.X R23, R63, R21, R69, P2, !PT ;  /* 0x000000153f177210 */ /* 0x000fc600017fe445 */
[----:B------:R-:W-:-:S04]  /*2070*/  IMAD.WIDE.U32 R20, R64, UR18, R22 ;  /* 0x0000001240147c25 */ /* 0x000fc8000f8e0016 */
[----:B------:R-:W-:Y:S01]  /*2080*/  IMAD.IADD R19, R21, 0x1, R65 ;  /* 0x0000000115137824 */ /* 0x000fe200078e0241 */
[----:B------:R-:W-:-:S04]  /*2090*/  LEA R56, P2, R20, UR24, 0x2 ;  /* 0x0000001814387c11 */ /* 0x000fc8000f8410ff */
[----:B------:R-:W-:-:S05]  /*20a0*/  LEA.HI.X R57, R20, UR25, R19, 0x2, P2 ;  /* 0x0000001914397c11 */ /* 0x000fca00090f1413 */
[----:B------:R-:W3:Y:S01]  /*20b0*/  @P5 LDG.E.LTC128B R19, desc[UR16][R56.64] ;  /* 0x0000001038135981 */ /* 0x000ee2000c1e1920 */
[----:B0-----:R-:W-:Y:S01]  /*20c0*/  IMAD.WIDE.U32 R72, R64, UR18, R60 ;  /* 0x0000001240487c25 */ /* 0x001fe2000f8e003c */
[----:B------:R-:W-:Y:S01]  /*20d0*/  LEA R58, P2, R70, UR10, 0x2 ;  /* 0x0000000a463a7c11 */ /* 0x000fe2000f8410ff */
[----:B------:R-:W-:Y:S02]  /*20e0*/  BSSY B1, `(.L_x_32) ;  /* 0x0000016000017945 */ /* 0x000fe40003800000 */
[----:B------:R-:W-:Y:S01]  /*20f0*/  IMAD.WIDE.U32 R20, R64, UR18, R62 ;  /* 0x0000001240147c25 */ /* 0x000fe2000f8e003e */
[----:B------:R-:W-:Y:S02]  /*2100*/  LEA.HI.X R59, R70, UR11, R59, 0x2, P2 ;  /* 0x0000000b463b7c11 */ /* 0x000fe400090f143b */
[----:B------:R-:W-:Y:S01]  /*2110*/  ISETP.GT.AND P2, PT, R4, 0x1, PT ;  /* 0x000000010400780c */ /* 0x000fe20003f44270 */
[----:B------:R-:W-:Y:S01]  /*2120*/  IMAD.IADD R77, R65, 0x1, R73 ;  /* 0x00000001414d7824 */ /* 0x000fe200078e0249 */
[----:B------:R-:W-:-:S02]  /*2130*/  IADD3 R20, P3, R10, R20, RZ ;  /* 0x000000140a147210 */ /* 0x000fc40007f7e0ff */
[----:B------:R-:W-:Y:S02]  /*2140*/  LEA R60, P6, R74, R58, 0x2 ;  /* 0x0000003a4a3c7211 */ /* 0x000fe400078c10ff */
[----:B------:R-:W-:Y:S02]  /*2150*/  IADD3.X R21, R11, R65, R21, P3, !PT ;  /* 0x000000410b157210 */ /* 0x000fe40001ffe415 */
[----:B------:R-:W-:Y:S01]  /*2160*/  IADD3 R6, P3, R22, R72, RZ ;  /* 0x0000004816067210 */ /* 0x000fe20007f7e0ff */
[----:B------:R-:W-:-:S04]  /*2170*/  IMAD.WIDE.U32 R20, R5, UR8, R20 ;  /* 0x0000000805147c25 */ /* 0x000fc8000f8e0014 */
[----:B------:R-:W-:Y:S01]  /*2180*/  IMAD.X R23, R77, 0x1, R23, P3 ;  /* 0x000000014d177824 */ /* 0x000fe200018e0617 */
[----:B------:R-:W-:Y:S01]  /*2190*/  LEA R22, P3, R6, UR24, 0x2 ;  /* 0x0000001806167c11 */ /* 0x000fe2000f8610ff */
[----:B------:R-:W-:-:S03]  /*21a0*/  IMAD.IADD R21, R69, 0x1, R21 ;  /* 0x0000000145157824 */ /* 0x000fc600078e0215 */
[----:B------:R-:W-:Y:S02]  /*21b0*/  LEA.HI.X R23, R6, UR25, R23, 0x2, P3 ;  /* 0x0000001906177c11 */ /* 0x000fe400098f1417 */
[----:B------:R-:W-:-:S04]  /*21c0*/  LEA R64, P3, R20, UR24, 0x2 ;  /* 0x0000001814407c11 */ /* 0x000fc8000f8610ff */
[----:B------:R-:W-:Y:S01]  /*21d0*/  LEA.HI.X R65, R20, UR25, R21, 0x2, P3 ;  /* 0x0000001914417c11 */ /* 0x000fe200098f1415 */
[----:B---3--:R-:W-:-:S04]  /*21e0*/  FMUL R61, R19, R14 ;  /* 0x0000000e133d7220 */ /* 0x008fc80000400000 */
[----:B--2---:R-:W-:-:S05]  /*21f0*/  FFMA R71, R24, R13, R61 ;  /* 0x0000000d18477223 */ /* 0x004fca000000003d */
[----:B------:R0:W-:Y:S01]  /*2200*/  @P5 STG.E desc[UR16][R58.64], R71 ;  /* 0x000000473a005986 */ /* 0x0001e2000c101910 */
[----:B------:R-:W-:-:S13]  /*2210*/  ISETP.GT.AND P5, PT, R68, RZ, P2 ;  /* 0x000000ff4400720c */ /* 0x000fda00017a4270 */
[----:B0-----:R-:W-:Y:S05]  /*2220*/  @!P5 BRA `(.L_x_33) ;  /* 0x000000000004d947 */ /* 0x001fea0003800000 */
[----:B------:R0:W5:Y:S02]  /*2230*/  LDG.E.LTC128B R19, desc[UR16][R22.64] ;  /* 0x0000001016137981 */ /* 0x000164000c1e1920 */
.L_x_33:
[----:B------:R-:W-:Y:S05]  /*2240*/  BSYNC B1 ;  /* 0x0000000000017941 */ /* 0x000fea0003800000 */
.L_x_32:
[----:B-----5:R-:W-:Y:S01]  /*2250*/  FMUL R6, R19, R14 ;  /* 0x0000000e13067220 */ /* 0x020fe20000400000 */
[----:B------:R-:W-:Y:S01]  /*2260*/  LEA.HI.X R61, R74, R59, R75, 0x2, P6 ;  /* 0x0000003b4a3d7211 */ /* 0x000fe200030f144b */
[----:B------:R-:W-:Y:S01]  /*2270*/  BSSY B1, `(.L_x_34) ;  /* 0x0000008000017945 */ /* 0x000fe20003800000 */
[----:B------:R-:W-:Y:S01]  /*2280*/  ISETP.GT.AND P3, PT, R68, 0x8, P1 ;  /* 0x000000084400780c */ /* 0x000fe20000f64270 */
[----:B------:R-:W-:Y:S01]  /*2290*/  FFMA R25, R25, R13, R6 ;  /* 0x0000000d19197223 */ /* 0x000fe20000000006 */
[----:B------:R-:W-:-:S04]  /*22a0*/  IADD3 R20, P1, P6, R10, R72, R62 ;  /* 0x000000480a147210 */ /* 0x000fc80007e3e03e */
[----:B------:R1:W-:Y:S01]  /*22b0*/  @P5 STG.E desc[UR16][R60.64], R25 ;  /* 0x000000193c005986 */ /* 0x0003e2000c101910 */
[----:B------:R-:W-:-:S06]  /*22c0*/  IADD3.X R21, R11, R77, R63, P1, P6 ;  /* 0x0000004d0b157210 */ /* 0x000fcc0000fec43f */
[----:B------:R-:W-:Y:S05]  /*22d0*/  @!P3 BRA `(.L_x_35) ;  /* 0x000000000004b947 */ /* 0x000fea0003800000 */
[----:B------:R2:W5:Y:S02]  /*22e0*/  LDG.E.LTC128B R19, desc[UR16][R64.64+0x20] ;  /* 0x0000201040137981 */ /* 0x000564000c1e1920 */
.L_x_35:
[----:B------:R-:W-:Y:S05]  /*22f0*/  BSYNC B1 ;  /* 0x0000000000017941 */ /* 0x000fea0003800000 */
.L_x_34:
[----:B------:R-:W-:-:S04]  /*2300*/  IMAD.WIDE.U32 R20, R5, UR8, R20 ;  /* 0x0000000805147c25 */ /* 0x000fc8000f8e0014 */
[----:B-1---5:R-:W-:Y:S01]  /*2310*/  FMUL R25, R19, R14 ;  /* 0x0000000e13197220 */ /* 0x022fe20000400000 */
[----:B------:R-:W-:Y:S01]  /*2320*/  ISETP.GT.AND P2, PT, R68, 0x8, P2 ;  /* 0x000000084400780c */ /* 0x000fe20001744270 */
[----:B------:R-:W-:Y:S01]  /*2330*/  USHF.L.U64.HI UR11, UR18, 0x5, UR19 ;  /* 0x00000005120b7899 */ /* 0x000fe20008010213 */
[----:B------:R-:W-:Y:S01]  /*2340*/  IMAD.IADD R5, R69, 0x1, R21 ;  /* 0x0000000145057824 */ /* 0x000fe200078e0215 */
[----:B------:R-:W-:Y:S01]  /*2350*/  LEA R24, P6, R20, UR24, 0x2 ;  /* 0x0000001814187c11 */ /* 0x000fe2000f8c10ff */
[----:B------:R-:W-:Y:S01]  /*2360*/  FFMA R63, R26, R13, R25 ;  /* 0x0000000d1a3f7223 */ /* 0x000fe20000000019 */
[----:B------:R-:W-:Y:S01]  /*2370*/  @P3 IMAD.MOV.U32 R21, RZ, RZ, R59 ;  /* 0x000000ffff153224 */ /* 0x000fe200078e003b */
[----:B------:R-:W-:Y:S01]  /*2380*/  ISETP.GT.AND P1, PT, R4, 0x8, PT ;  /* 0x000000080400780c */ /* 0x000fe20003f24270 */
[----:B------:R-:W-:Y:S01]  /*2390*/  USHF.L.U32 UR10, UR18, 0x5, URZ ;  /* 0x00000005120a7899 */ /* 0x000fe2000800063f */
[----:B------:R-:W-:Y:S01]  /*23a0*/  LEA.HI.X R25, R20, UR25, R5, 0x2, P6 ;  /* 0x0000001914197c11 */ /* 0x000fe2000b0f1405 */
[----:B------:R-:W-:Y:S01]  /*23b0*/  @P3 IMAD.MOV.U32 R20, RZ, RZ, R58 ;  /* 0x000000ffff143224 */ /* 0x000fe200078e003a */
[----:B------:R-:W-:Y:S01]  /*23c0*/  BSSY B1, `(.L_x_36) ;  /* 0x0000005000017945 */ /* 0x000fe20003800000 */
[----:B------:R-:W-:-:S03]  /*23d0*/  ISETP.GT.AND P5, PT, R68, RZ, P1 ;  /* 0x000000ff4400720c */ /* 0x000fc60000fa4270 */
[----:B------:R1:W-:Y:S01]  /*23e0*/  @P3 STG.E desc[UR16][R20.64+0x20], R63 ;  /* 0x0000203f14003986 */ /* 0x0003e2000c101910 */
[----:B------:R-:W-:Y:S09]  /*23f0*/  @!P2 BRA `(.L_x_37) ;  /* 0x000000000004a947 */ /* 0x000ff20003800000 */
[----:B------:R3:W5:Y:S02]  /*2400*/  LDG.E.LTC128B R19, desc[UR16][R24.64+0x20] ;  /* 0x0000201018137981 */ /* 0x000764000c1e1920 */
.L_x_37:
[----:B------:R-:W-:Y:S05]  /*2410*/  BSYNC B1 ;  /* 0x0000000000017941 */ /* 0x000fea0003800000 */
.L_x_36:
[----:B-----5:R-:W-:Y:S01]  /*2420*/  FMUL R6, R19, R14 ;  /* 0x0000000e13067220 */ /* 0x020fe20000400000 */
[----:B---3--:R-:W-:-:S03]  /*2430*/  IADD3 R24, P3, R56, UR10, RZ ;  /* 0x0000000a38187c10 */ /* 0x008fc6000ff7e0ff */
[----:B-1----:R-:W-:Y:S01]  /*2440*/  FFMA R21, R27, R13, R6 ;  /* 0x0000000d1b157223 */ /* 0x002fe20000000006 */
[----:B------:R-:W-:-:S04]  /*2450*/  IADD3.X R25, R57, UR11, RZ, P3, !PT ;  /* 0x0000000b39197c10 */ /* 0x000fc80009ffe4ff */
[----:B------:R1:W-:Y:S04]  /*2460*/  @P2 STG.E desc[UR16][R60.64+0x20], R21 ;  /* 0x000020153c002986 */ /* 0x0003e8000c101910 */
[----:B------:R-:W3:Y:S01]  /*2470*/  @P5 LDG.E.LTC128B R19, desc[UR16][R24.64] ;  /* 0x0000001018135981 */ /* 0x000ee2000c1e1920 */
[C---:B------:R-:W-:Y:S01]  /*2480*/  IMAD.SHL.U32 R20, R74.reuse, 0x20, RZ ;  /* 0x000000204a147824 */ /* 0x040fe200078e00ff */
[----:B------:R-:W-:Y:S01]  /*2490*/  SHF.L.U64.HI R6, R74, 0x5, R75 ;  /* 0x000000054a067819 */ /* 0x000fe2000001024b */
[----:B------:R-:W-:Y:S01]  /*24a0*/  BSSY B1, `(.L_x_38) ;  /* 0x000000c000017945 */ /* 0x000fe20003800000 */
[----:B------:R-:W-:Y:S02]  /*24b0*/  ISETP.GT.AND P3, PT, R4, 0x9, PT ;  /* 0x000000090400780c */ /* 0x000fe40003f64270 */
[----:B------:R-:W-:-:S02]  /*24c0*/  IADD3 R26, P6, R20, R58, RZ ;  /* 0x0000003a141a7210 */ /* 0x000fc40007fde0ff */
[----:B------:R-:W-:-:S03]  /*24d0*/  ISETP.GT.AND P2, PT, R68, RZ, P3 ;  /* 0x000000ff4400720c */ /* 0x000fc60001f44270 */
[----:B------:R-:W-:Y:S01]  /*24e0*/  IMAD.X R27, R6, 0x1, R59, P6 ;  /* 0x00000001061b7824 */ /* 0x000fe200030e063b */
[----:B------:R-:W-:-:S04]  /*24f0*/  IADD3 R62, P6, R22, UR10, RZ ;  /* 0x0000000a163e7c10 */ /* 0x000fc8000ffde0ff */
[----:B------:R-:W-:Y:S01]  /*2500*/  IADD3.X R63, R23, UR11, RZ, P6, !PT ;  /* 0x0000000b173f7c10 */ /* 0x000fe2000b7fe4ff */
[----:B---3--:R-:W-:-:S04]  /*2510*/  FMUL R5, R19, R14 ;  /* 0x0000000e13057220 */ /* 0x008fc80000400000 */
[----:B------:R-:W-:-:S05]  /*2520*/  FFMA R5, R28, R13, R5 ;  /* 0x0000000d1c057223 */ /* 0x000fca0000000005 */
[----:B------:R1:W-:Y:S01]  /*2530*/  @P5 STG.E desc[UR16][R26.64], R5 ;  /* 0x000000051a005986 */ /* 0x0003e2000c101910 */
[----:B------:R-:W-:Y:S05]  /*2540*/  @!P2 BRA `(.L_x_39) ;  /* 0x000000000004a947 */ /* 0x000fea0003800000 */
[----:B------:R3:W5:Y:S02]  /*2550*/  LDG.E.LTC128B R19, desc[UR16][R62.64] ;  /* 0x000000103e137981 */ /* 0x000764000c1e1920 */
.L_x_39:
[----:B------:R-:W-:Y:S05]  /*2560*/  BSYNC B1 ;  /* 0x0000000000017941 */ /* 0x000fea0003800000 */
.L_x_38:
[----:B------:R-:W-:Y:S01]  /*2570*/  UIADD3 UR8, UP0, UR10, 0x20, URZ ;  /* 0x000000200a087890 */ /* 0x000fe2000ff1e03f */
[----:B------:R-:W-:Y:S01]  /*2580*/  ISETP.GT.AND P1, PT, R68, 0x8, P1 ;  /* 0x000000084400780c */ /* 0x000fe20000f24270 */
[----:B-----5:R-:W-:Y:S01]  /*2590*/  FMUL R70, R19, R14 ;  /* 0x0000000e13467220 */ /* 0x020fe20000400000 */
[----:B--2---:R-:W-:Y:S01]  /*25a0*/  IADD3 R64, P5, R20, R60, RZ ;  /* 0x0000003c14407210 */ /* 0x004fe20007fbe0ff */
[----:B------:R-:W-:Y:S01]  /*25b0*/  UIADD3.X UR9, URZ, UR11, URZ, UP0, !UPT ;  /* 0x0000000b3f097290 */ /* 0x000fe200087fe43f */
[----:B------:R-:W-:Y:S01]  /*25c0*/  IMAD.MOV.U32 R69, RZ, RZ, R19 ;  /* 0x000000ffff457224 */ /* 0x000fe200078e0013 */
[----:B------:R-:W-:Y:S01]  /*25d0*/  IADD3 R28, P6, R56, UR8, RZ ;  /* 0x00000008381c7c10 */ /* 0x000fe2000ffde0ff */
[----:B------:R-:W-:Y:S01]  /*25e0*/  FFMA R71, R29, R13, R70 ;  /* 0x0000000d1d477223 */ /* 0x000fe20000000046 */
[----:B------:R-:W-:Y:S02]  /*25f0*/  IMAD.X R65, R6, 0x1, R61, P5 ;  /* 0x0000000106417824 */ /* 0x000fe400028e063d */
[----:B------:R-:W-:-:S03]  /*2600*/  IADD3.X R29, R57, UR9, RZ, P6, !PT ;  /* 0x00000009391d7c10 */ /* 0x000fc6000b7fe4ff */
[----:B------:R2:W-:Y:S04]  /*2610*/  @P2 STG.E desc[UR16][R64.64], R71 ;  /* 0x0000004740002986 */ /* 0x0005e8000c101910 */
[----:B------:R-:W4:Y:S01]  /*2620*/  @P1 LDG.E.LTC128B R69, desc[UR16][R28.64] ;  /* 0x000000101c451981 */ /* 0x000f22000c1e1920 */
[----:B------:R-:W-:Y:S01]  /*2630*/  IADD3 R19, P2, R20, 0x20, RZ ;  /* 0x0000002014137810 */ /* 0x000fe20007f5e0ff */
[----:B------:R-:W-:Y:S01]  /*2640*/  BSSY B1, `(.L_x_40) ;  /* 0x000000e000017945 */ /* 0x000fe20003800000 */
[----:B------:R-:W-:Y:S02]  /*2650*/  ISETP.GT.AND P5, PT, R68, 0x8, P3 ;  /* 0x000000084400780c */ /* 0x000fe40001fa4270 */
[----:B------:R-:W-:Y:S01]  /*2660*/  IADD3 R56, P6, R19, R58, RZ ;  /* 0x0000003a13387210 */ /* 0x000fe20007fde0ff */
[----:B-1----:R-:W-:Y:S01]  /*2670*/  IMAD.X R5, RZ, RZ, R6, P2 ;  /* 0x000000ffff057224 */ /* 0x002fe200010e0606 */
[----:B0-----:R-:W-:-:S02]  /*2680*/  IADD3 R22, P3, R22, UR8, RZ ;  /* 0x0000000816167c10 */ /* 0x001fc4000ff7e0ff */
[----:B------:R-:W-:Y:S01]  /*2690*/  ISETP.GT.AND P2, PT, R4, 0x10, PT ;  /* 0x000000100400780c */ /* 0x000fe20003f44270 */
[----:B------:R-:W-:Y:S01]  /*26a0*/  IMAD.X R57, R5, 0x1, R59, P6 ;  /* 0x0000000105397824 */ /* 0x000fe200030e063b */
[----:B------:R-:W-:Y:S02]  /*26b0*/  IADD3 R58, P6, R19, R60, RZ ;  /* 0x0000003c133a7210 */ /* 0x000fe40007fde0ff */
[----:B------:R-:W-:Y:S01]  /*26c0*/  IADD3.X R23, R23, UR9, RZ, P3, !PT ;  /* 0x0000000917177c10 */ /* 0x000fe20009ffe4ff */
[----:B----4-:R-:W-:-:S04]  /*26d0*/  FMUL R21, R69, R14 ;  /* 0x0000000e45157220 */ /* 0x010fc80000400000 */
[----:B------:R-:W-:-:S05]  /*26e0*/  FFMA R21, R30, R13, R21 ;  /* 0x0000000d1e157223 */ /* 0x000fca0000000015 */
[----:B------:R2:W-:Y:S01]  /*26f0*/  @P1 STG.E desc[UR16][R56.64], R21 ;  /* 0x0000001538001986 */ /* 0x0005e2000c101910 */
[----:B------:R-:W-:Y:S05]  /*2700*/  @!P5 BRA `(.L_x_41) ;  /* 0x000000000004d947 */ /* 0x000fea0003800000 */
[----:B------:R0:W5:Y:S02]  /*2710*/  LDG.E.LTC128B R69, desc[UR16][R22.64] ;  /* 0x0000001016457981 */ /* 0x000164000c1e1920 */
.L_x_41:
[----:B------:R-:W-:Y:S05]  /*2720*/  BSYNC B1 ;  /* 0x0000000000017941 */ /* 0x000fea0003800000 */
.L_x_40:
[----:B0----5:R-:W-:Y:S01]  /*2730*/  FMUL R22, R69, R14 ;  /* 0x0000000e45167220 */ /* 0x021fe20000400000 */
[----:B------:R-:W-:Y:S01]  /*2740*/  IMAD.X R59, R5, 0x1, R61, P6 ;  /* 0x00000001053b7824 */ /* 0x000fe200030e063d */
[----:B------:R-:W-:Y:S01]  /*2750*/  ISETP.GT.AND P3, PT, R68, RZ, P2 ;  /* 0x000000ff4400720c */ /* 0x000fe20001764270 */
[----:B------:R-:W-:Y:S01]  /*2760*/  BSSY B1, `(.L_x_42) ;  /* 0x0000008000017945 */ /* 0x000fe20003800000 */
[----:B------:R-:W-:Y:S01]  /*2770*/  FFMA R31, R31, R13, R22 ;  /* 0x0000000d1f1f7223 */ /* 0x000fe20000000016 */
[----:B------:R-:W-:Y:S02]  /*2780*/  IADD3 R22, P1, R24, UR10, RZ ;  /* 0x0000000a18167c10 */ /* 0x000fe4000ff3e0ff */
[----:B------:R-:W-:Y:S02]  /*2790*/  IADD3 R28, P6, R26, R20, RZ ;  /* 0x000000141a1c7210 */ /* 0x000fe40007fde0ff */
[----:B------:R0:W-:Y:S01]  /*27a0*/  @P5 STG.E desc[UR16][R58.64], R31 ;  /* 0x0000001f3a005986 */ /* 0x0001e2000c101910 */
[----:B------:R-:W-:-:S05]  /*27b0*/  IADD3.X R23, R25, UR11, RZ, P1, !PT ;  /* 0x0000000b19177c10 */ /* 0x000fca0008ffe4ff */
[----:B------:R-:W-:Y:S05]  /*27c0*/  @!P3 BRA `(.L_x_43) ;  /* 0x000000000004b947 */ /* 0x000fea0003800000 */
[----:B------:R1:W5:Y:S02]  /*27d0*/  LDG.E.LTC128B R69, desc[UR16][R22.64] ;  /* 0x0000001016457981 */ /* 0x000364000c1e1920 */
.L_x_43:
[----:B------:R-:W-:Y:S05]  /*27e0*/  BSYNC B1 ;  /* 0x0000000000017941 */ /* 0x000fea0003800000 */
.L_x_42:
[----:B------:R-:W-:Y:S01]  /*27f0*/  ISETP.GT.AND P1, PT, R4, 0x11, PT ;  /* 0x000000110400780c */ /* 0x000fe20003f24270 */
[----:B--2--5:R-:W-:Y:S01]  /*2800*/  FMUL R21, R69, R14 ;  /* 0x0000000e45157220 */ /* 0x024fe20000400000 */
[----:B------:R-:W-:Y:S01]  /*2810*/  IMAD.X R29, R27, 0x1, R6, P6 ;  /* 0x000000011b1d7824 */ /* 0x000fe200030e0606 */
[----:B------:R-:W-:Y:S01]  /*2820*/  BSSY B1, `(.L_x_44) ;  /* 0x0000009000017945 */ /* 0x000fe20003800000 */
[----:B------:R-:W-:Y:S01]  /*2830*/  ISETP.GT.AND P5, PT, R68, RZ, P1 ;  /* 0x000000ff4400720c */ /* 0x000fe20000fa4270 */
[----:B------:R-:W-:Y:S01]  /*2840*/  FFMA R21, R32, R13, R21 ;  /* 0x0000000d20157223 */ /* 0x000fe20000000015 */
[----:B------:R-:W-:-:S04]  /*2850*/  IADD3 R56, P6, R64, R20, RZ ;  /* 0x0000001440387210 */ /* 0x000fc80007fde0ff */
[----:B------:R2:W-:Y:S01]  /*2860*/  @P3 STG.E desc[UR16][R28.64], R21 ;  /* 0x000000151c003986 */ /* 0x0005e2000c101910 */
[----:B------:R-:W-:-:S04]  /*2870*/  IADD3 R30, P3, R62, UR10, RZ ;  /* 0x0000000a3e1e7c10 */ /* 0x000fc8000ff7e0ff */
[----:B0-----:R-:W-:Y:S02]  /*2880*/  IADD3.X R31, R63, UR11, RZ, P3, !PT ;  /* 0x0000000b3f1f7c10 */ /* 0x001fe40009ffe4ff */
[----:B------:R-:W-:Y:S07]  /*2890*/  @!P5 BRA `(.L_x_45) ;  /* 0x000000000004d947 */ /* 0x000fee0003800000 */
[----:B------:R0:W5:Y:S02]  /*28a0*/  LDG.E.LTC128B R69, desc[UR16][R30.64] ;  /* 0x000000101e457981 */ /* 0x000164000c1e1920 */
.L_x_45:
[----:B------:R-:W-:Y:S05]  /*28b0*/  BSYNC B1 ;  /* 0x0000000000017941 */ /* 0x000fea0003800000 */
.L_x_44:
[----:B-----5:R-:W-:Y:S01]  /*28c0*/  FMUL R32, R69, R14 ;  /* 0x0000000e45207220 */ /* 0x020fe20000400000 */
[----:B------:R-:W-:Y:S01]  /*28d0*/  IMAD.X R57, R65, 0x1, R6, P6 ;  /* 0x0000000141397824 */ /* 0x000fe200030e0606 */
[----:B------:R-:W-:Y:S01]  /*28e0*/  ISETP.GT.AND P3, PT, R68, 0x8, P2 ;  /* 0x000000084400780c */ /* 0x000fe20001764270 */
[----:B------:R-:W-:Y:S01]  /*28f0*/  BSSY B1, `(.L_x_46) ;  /* 0x0000007000017945 */ /* 0x000fe20003800000 */
[----:B------:R-:W-:Y:S01]  /*2900*/  FFMA R33, R33, R13, R32 ;  /* 0x0000000d21217223 */ /* 0x000fe20000000020 */
[----:B------:R-:W-:-:S04]  /*2910*/  IADD3 R24, P2, R24, UR8, RZ ;  /* 0x0000000818187c10 */ /* 0x000fc8000ff5e0ff */
[----:B------:R4:W-:Y:S01]  /*2920*/  @P5 STG.E desc[UR16][R56.64], R33 ;  /* 0x0000002138005986 */ /* 0x0009e2000c101910 */
[----:B------:R-:W-:-:S05]  /*2930*/  IADD3.X R25, R25, UR9, RZ, P2, !PT ;  /* 0x0000000919197c10 */ /* 0x000fca00097fe4ff */
[----:B------:R-:W-:Y:S05]  /*2940*/  @!P3 BRA `(.L_x_47) ;  /* 0x000000000004b947 */ /* 0x000fea0003800000 */
[----:B------:R0:W5:Y:S02]  /*2950*/  LDG.E.LTC128B R69, desc[UR16][R24.64] ;  /* 0x0000001018457981 */ /* 0x000164000c1e1920 */
.L_x_47:
[----:B------:R-:W-:Y:S05]  /*2960*/  BSYNC B1 ;  /* 0x0000000000017941 */ /* 0x000fea0003800000 */
.L_x_46:
[----:B0-----:R-:W-:Y:S01]  /*2970*/  IADD3 R24, P5, R19, R26, RZ ;  /* 0x0000001a13187210 */ /* 0x001fe20007fbe0ff */
[----:B--2--5:R-:W-:Y:S01]  /*2980*/  FMUL R21, R69, R14 ;  /* 0x0000000e45157220 */ /* 0x024fe20000400000 */
[----:B------:R-:W-:Y:S01]  /*2990*/  ISETP.GT.AND P1, PT, R68, 0x8, P1 ;  /* 0x000000084400780c */ /* 0x000fe20000f24270 */
[----:B------:R-:W-:Y:S01]  /*29a0*/  BSSY B1, `(.L_x_48) ;  /* 0x000000a000017945 */ /* 0x000fe20003800000 */
[----:B------:R-:W-:Y:S01]  /*29b0*/  IADD3 R26, P6, R62, UR8, RZ ;  /* 0x000000083e1a7c10 */ /* 0x000fe2000ffde0ff */
[----:B------:R-:W-:Y:S01]  /*29c0*/  FFMA R21, R34, R13, R21 ;  /* 0x0000000d22157223 */ /* 0x000fe20000000015 */
[----:B------:R-:W-:Y:S01]  /*29d0*/  IMAD.X R25, R5, 0x1, R27, P5 ;  /* 0x0000000105197824 */ /* 0x000fe200028e061b */
[----:B------:R-:W-:Y:S02]  /*29e0*/  ISETP.GT.AND P2, PT, R4, 0x18, PT ;  /* 0x000000180400780c */ /* 0x000fe40003f44270 */
[----:B------:R-:W-:Y:S02]  /*29f0*/  IADD3 R32, P5, R19, R64, RZ ;  /* 0x0000004013207210 */ /* 0x000fe40007fbe0ff */
[----:B------:R0:W-:Y:S01]  /*2a00*/  @P3 STG.E desc[UR16][R24.64], R21 ;  /* 0x0000001518003986 */ /* 0x0001e2000c101910 */
[----:B------:R-:W-:-:S03]  /*2a10*/  IADD3.X R27, R63, UR9, RZ, P6, !PT ;  /* 0x000000093f1b7c10 */ /* 0x000fc6000b7fe4ff */
[----:B------:R-:W-:Y:S07]  /*2a20*/  @!P1 BRA `(.L_x_49) ;  /* 0x0000000000049947 */ /* 0x000fee0003800000 */
[----:B------:R2:W5:Y:S02]  /*2a30*/  LDG.E.LTC128B R69, desc[UR16][R26.64] ;  /* 0x000000101a457981 */ /* 0x000564000c1e1920 */
.L_x_49:
[----:B------:R-:W-:Y:S05]  /*2a40*/  BSYNC B1 ;  /* 0x0000000000017941 */ /* 0x000fea0003800000 */
.L_x_48:
[----:B0----5:R-:W-:Y:S01]  /*2a50*/  FMUL R24, R69, R14 ;  /* 0x0000000e45187220 */ /* 0x021fe20000400000 */
[----:B----4-:R-:W-:Y:S01]  /*2a60*/  IMAD.X R33, R5, 0x1, R65, P5 ;  /* 0x0000000105217824 */ /* 0x010fe200028e0641 */
[----:B------:R-:W-:Y:S01]  /*2a70*/  ISETP.GT.AND P3, PT, R68, RZ, P2 ;  /* 0x000000ff4400720c */ /* 0x000fe20001764270 */
[----:B------:R-:W-:Y:S01]  /*2a80*/  BSSY B1, `(.L_x_50) ;  /* 0x0000008000017945 */ /* 0x000fe20003800000 */
[----:B------:R-:W-:Y:S01]  /*2a90*/  FFMA R35, R35, R13, R24 ;  /* 0x0000000d23237223 */ /* 0x000fe20000000018 */
[----:B------:R-:W-:Y:S02]  /*2aa0*/  IADD3 R24, P6, R22, UR10, RZ ;  /* 0x0000000a16187c10 */ /* 0x000fe4000ffde0ff */
[----:B--2---:R-:W-:Y:S02]  /*2ab0*/  IADD3 R26, P5, R28, R20, RZ ;  /* 0x000000141c1a7210 */ /* 0x004fe40007fbe0ff */
[----:B------:R0:W-:Y:S01]  /*2ac0*/  @P1 STG.E desc[UR16][R32.64], R35 ;  /* 0x0000002320001986 */ /* 0x0001e2000c101910 */
[----:B------:R-:W-:-:S05]  /*2ad0*/  IADD3.X R25, R23, UR11, RZ, P6, !PT ;  /* 0x0000000b17197c10 */ /* 0x000fca000b7fe4ff */
[----:B------:R-:W-:Y:S05]  /*2ae0*/  @!P3 BRA `(.L_x_51) ;  /* 0x000000000004b947 */ /* 0x000fea0003800000 */
[----:B------:R2:W5:Y:S02]  /*2af0*/  LDG.E.LTC128B R69, desc[UR16][R24.64] ;  /* 0x0000001018457981 */ /* 0x000564000c1e1920 */
.L_x_51:
[----:B------:R-:W-:Y:S05]  /*2b00*/  BSYNC B1 ;  /* 0x0000000000017941 */ /* 0x000fea0003800000 */
.L_x_50:
[----:B------:R-:W-:Y:S01]  /*2b10*/  ISETP.GT.AND P1, PT, R4, 0x19, PT ;  /* 0x000000190400780c */ /* 0x000fe20003f24270 */
[----:B------:R-:W-:Y:S02]  /*2b20*/  IMAD.X R27, R29, 0x1, R6, P5 ;  /* 0x000000011d1b7824 */ /* 0x000fe400028e0606 */
[----:B-----5:R-:W-:Y:S01]  /*2b30*/  FMUL R21, R69, R14 ;  /* 0x0000000e45157220 */ /* 0x020fe20000400000 */
[----:B------:R-:W-:Y:S01]  /*2b40*/  BSSY B1, `(.L_x_52) ;  /* 0x0000009000017945 */ /* 0x000fe20003800000 */
[----:B------:R-:W-:Y:S02]  /*2b50*/  ISETP.GT.AND P5, PT, R68, RZ, P1 ;  /* 0x000000ff4400720c */ /* 0x000fe40000fa4270 */
[----:B------:R-:W-:Y:S01]  /*2b60*/  FFMA R21, R36, R13, R21 ;  /* 0x0000000d24157223 */ /* 0x000fe20000000015 */
[----:B------:R-:W-:-:S04]  /*2b70*/  IADD3 R34, P6, R56, R20, RZ ;  /* 0x0000001438227210 */ /* 0x000fc80007fde0ff */
[----:B------:R4:W-:Y:S01]  /*2b80*/  @P3 STG.E desc[UR16][R26.64], R21 ;  /* 0x000000151a003986 */ /* 0x0009e2000c101910 */
[----:B0-----:R-:W-:-:S04]  /*2b90*/  IADD3 R32, P3, R30, UR10, RZ ;  /* 0x0000000a1e207c10 */ /* 0x001fc8000ff7e0ff */
[----:B------:R-:W-:Y:S01]  /*2ba0*/  IADD3.X R33, R31, UR11, RZ, P3, !PT ;  /* 0x0000000b1f217c10 */ /* 0x000fe20009ffe4ff */
[----:B------:R-:W-:Y:S08]  /*2bb0*/  @!P5 BRA `(.L_x_53) ;  /* 0x000000000004d947 */ /* 0x000ff00003800000 */
[----:B------:R0:W5:Y:S02]  /*2bc0*/  LDG.E.LTC128B R69, desc[UR16][R32.64] ;  /* 0x0000001020457981 */ /* 0x000164000c1e1920 */
.L_x_53:
[----:B------:R-:W-:Y:S05]  /*2bd0*/  BSYNC B1 ;  /* 0x0000000000017941 */ /* 0x000fea0003800000 */
.L_x_52:
[----:B-----5:R-:W-:Y:S01]  /*2be0*/  FMUL R36, R69, R14 ;  /* 0x0000000e45247220 */ /* 0x020fe20000400000 */
[----:B------:R-:W-:Y:S01]  /*2bf0*/  IMAD.X R35, R57, 0x1, R6, P6 ;  /* 0x0000000139237824 */ /* 0x000fe200030e0606 */
[----:B------:R-:W-:Y:S01]  /*2c00*/  ISETP.GT.AND P3, PT, R68, 0x8, P2 ;  /* 0x000000084400780c */ /* 0x000fe20001764270 */
[----:B------:R-:W-:Y:S01]  /*2c10*/  BSSY B1, `(.L_x_54) ;  /* 0x0000007000017945 */ /* 0x000fe20003800000 */
[----:B------:R-:W-:Y:S01]  /*2c20*/  FFMA R37, R37, R13, R36 ;  /* 0x0000000d25257223 */ /* 0x000fe20000000024 */
[----:B-1----:R-:W-:-:S04]  /*2c30*/  IADD3 R22, P2, R22, UR8, RZ ;  /* 0x0000000816167c10 */ /* 0x002fc8000ff5e0ff */
[----:B------:R1:W-:Y:S01]  /*2c40*/  @P5 STG.E desc[UR16][R34.64], R37 ;  /* 0x0000002522005986 */ /* 0x0003e2000c101910 */
[----:B------:R-:W-:-:S05]  /*2c50*/  IADD3.X R23, R23, UR9, RZ, P2, !PT ;  /* 0x0000000917177c10 */ /* 0x000fca00097fe4ff */
[----:B------:R-:W-:Y:S05]  /*2c60*/  @!P3 BRA `(.L_x_55) ;  /* 0x000000000004b947 */ /* 0x000fea0003800000 */
[----:B------:R0:W5:Y:S02]  /*2c70*/  LDG.E.LTC128B R69, desc[UR16][R22.64] ;  /* 0x0000001016457981 */ /* 0x000164000c1e1920 */
.L_x_55:
[----:B------:R-:W-:Y:S05]  /*2c80*/  BSYNC B1 ;  /* 0x0000000000017941 */ /* 0x000fea0003800000 */
.L_x_54:
[----:B0-----:R-:W-:Y:S01]  /*2c90*/  IADD3 R22, P5, R28, R19, RZ ;  /* 0x000000131c167210 */ /* 0x001fe20007fbe0ff */
[----:B----45:R-:W-:Y:S01]  /*2ca0*/  FMUL R21, R69, R14 ;  /* 0x0000000e45157220 */ /* 0x030fe20000400000 */
        /* <DEDUP_REMOVED lines=11> */
.L_x_57:
[----:B------:R-:W-:Y:S05]  /*2d60*/  BSYNC B1 ;  /* 0x0000000000017941 */ /* 0x000fea0003800000 */
.L_x_56:
[----:B0----5:R-:W-:Y:S01]  /*2d70*/  FMUL R22, R69, R14 ;  /* 0x0000000e45167220 */ /* 0x021fe20000400000 */
[----:B-1----:R-:W-:Y:S01]  /*2d80*/  IMAD.X R37, R57, 0x1, R5, P5 ;  /* 0x0000000139257824 */ /* 0x002fe200028e0605 */
[----:B------:R-:W-:Y:S01]  /*2d90*/  ISETP.GT.AND P3, PT, R68, RZ, P2 ;  /* 0x000000ff4400720c */ /* 0x000fe20001764270 */
[----:B------:R-:W-:Y:S01]  /*2da0*/  BSSY B1, `(.L_x_58) ;  /* 0x0000008000017945 */ /* 0x000fe20003800000 */
[----:B------:R-:W-:Y:S01]  /*2db0*/  FFMA R39, R39, R13, R22 ;  /* 0x0000000d27277223 */ /* 0x000fe20000000016 */
[----:B------:R-:W-:Y:S02]  /*2dc0*/  IADD3 R22, P6, R24, UR10, RZ ;  /* 0x0000000a18167c10 */ /* 0x000fe4000ffde0ff */
[----:B----4-:R-:W-:Y:S02]  /*2dd0*/  IADD3 R28, P5, R26, R20, RZ ;  /* 0x000000141a1c7210 */ /* 0x010fe40007fbe0ff */
[----:B------:R0:W-:Y:S01]  /*2de0*/  @P1 STG.E desc[UR16][R36.64], R39 ;  /* 0x0000002724001986 */ /* 0x0001e2000c101910 */
[----:B------:R-:W-:-:S05]  /*2df0*/  IADD3.X R23, R25, UR11, RZ, P6, !PT ;  /* 0x0000000b19177c10 */ /* 0x000fca000b7fe4ff */
[----:B------:R-:W-:Y:S05]  /*2e00*/  @!P3 BRA `(.L_x_59) ;  /* 0x000000000004b947 */ /* 0x000fea0003800000 */
[----:B------:R1:W5:Y:S02]  /*2e10*/  LDG.E.LTC128B R69, desc[UR16][R22.64] ;  /* 0x0000001016457981 */ /* 0x000364000c1e1920 */
.L_x_59:
[----:B------:R-:W-:Y:S05]  /*2e20*/  BSYNC B1 ;  /* 0x0000000000017941 */ /* 0x000fea0003800000 */
.L_x_58:
[----:B------:R-:W-:Y:S01]  /*2e30*/  ISETP.GT.AND P1, PT, R4, 0x21, PT ;  /* 0x000000210400780c */ /* 0x000fe20003f24270 */
[----:B------:R-:W-:Y:S02]  /*2e40*/  IMAD.X R29, R27, 0x1, R6, P5 ;  /* 0x000000011b1d7824 */ /* 0x000fe400028e0606 */
[----:B-----5:R-:W-:Y:S01]  /*2e50*/  FMUL R21, R69, R14 ;  /* 0x0000000e45157220 */ /* 0x020fe20000400000 */
[----:B------:R-:W-:Y:S01]  /*2e60*/  BSSY B1, `(.L_x_60) ;  /* 0x0000009000017945 */ /* 0x000fe20003800000 */
[----:B------:R-:W-:Y:S02]  /*2e70*/  ISETP.GT.AND P5, PT, R68, RZ, P1 ;  /* 0x000000ff4400720c */ /* 0x000fe40000fa4270 */
[----:B------:R-:W-:Y:S01]  /*2e80*/  FFMA R21, R40, R13, R21 ;  /* 0x0000000d28157223 */ /* 0x000fe20000000015 */
[----:B0-----:R-:W-:-:S04]  /*2e90*/  IADD3 R36, P6, R34, R20, RZ ;  /* 0x0000001422247210 */ /* 0x001fc80007fde0ff */
[----:B------:R0:W-:Y:S01]  /*2ea0*/  @P3 STG.E desc[UR16][R28.64], R21 ;  /* 0x000000151c003986 */ /* 0x0001e2000c101910 */
[----:B------:R-:W-:-:S04]  /*2eb0*/  IADD3 R30, P3, R32, UR10, RZ ;  /* 0x0000000a201e7c10 */ /* 0x000fc8000ff7e0ff */
[----:B------:R-:W-:Y:S01]  /*2ec0*/  IADD3.X R31, R33, UR11, RZ, P3, !PT ;  /* 0x0000000b211f7c10 */ /* 0x000fe20009ffe4ff */
[----:B------:R-:W-:Y:S08]  /*2ed0*/  @!P5 BRA `(.L_x_61) ;  /* 0x000000000004d947 */ /* 0x000ff00003800000 */
[----:B------:R4:W5:Y:S02]  /*2ee0*/  LDG.E.LTC128B R69, desc[UR16][R30.64] ;  /* 0x000000101e457981 */ /* 0x000964000c1e1920 */
.L_x_61:
[----:B------:R-:W-:Y:S05]  /*2ef0*/  BSYNC B1 ;  /* 0x0000000000017941 */ /* 0x000fea0003800000 */
.L_x_60:
[----:B-----5:R-:W-:Y:S01]  /*2f00*/  FMUL R38, R69, R14 ;  /* 0x0000000e45267220 */ /* 0x020fe20000400000 */
[----:B------:R-:W-:Y:S01]  /*2f10*/  IMAD.X R37, R35, 0x1, R6, P6 ;  /* 0x0000000123257824 */ /* 0x000fe200030e0606 */
[----:B------:R-:W-:Y:S01]  /*2f20*/  ISETP.GT.AND P3, PT, R68, 0x8, P2 ;  /* 0x000000084400780c */ /* 0x000fe20001764270 */
[----:B------:R-:W-:Y:S01]  /*2f30*/  BSSY B1, `(.L_x_62) ;  /* 0x0000007000017945 */ /* 0x000fe20003800000 */
[----:B------:R-:W-:Y:S01]  /*2f40*/  FFMA R41, R41, R13, R38 ;  /* 0x0000000d29297223 */ /* 0x000fe20000000026 */
[----:B--2---:R-:W-:-:S04]  /*2f50*/  IADD3 R24, P2, R24, UR8, RZ ;  /* 0x0000000818187c10 */ /* 0x004fc8000ff5e0ff */
[----:B------:R2:W-:Y:S01]  /*2f60*/  @P5 STG.E desc[UR16][R36.64], R41 ;  /* 0x0000002924005986 */ /* 0x0005e2000c101910 */
[----:B------:R-:W-:-:S05]  /*2f70*/  IADD3.X R25, R25, UR9, RZ, P2, !PT ;  /* 0x0000000919197c10 */ /* 0x000fca00097fe4ff */
[----:B------:R-:W-:Y:S05]  /*2f80*/  @!P3 BRA `(.L_x_63) ;  /* 0x000000000004b947 */ /* 0x000fea0003800000 */
[----:B------:R0:W5:Y:S02]  /*2f90*/  LDG.E.LTC128B R69, desc[UR16][R24.64] ;  /* 0x0000001018457981 */ /* 0x000164000c1e1920 */
.L_x_63:
[----:B------:R-:W-:Y:S05]  /*2fa0*/  BSYNC B1 ;  /* 0x0000000000017941 */ /* 0x000fea0003800000 */
.L_x_62:
[----:B0-----:R-:W-:Y:S01]  /*2fb0*/  IADD3 R24, P5, R26, R19, RZ ;  /* 0x000000131a187210 */ /* 0x001fe20007fbe0ff */
[----:B-----5:R-:W-:Y:S01]  /*2fc0*/  FMUL R21, R69, R14 ;  /* 0x0000000e45157220 */ /* 0x020fe20000400000 */
        /* <DEDUP_REMOVED lines=11> */
.L_x_65:
[----:B------:R-:W-:Y:S05]  /*3080*/  BSYNC B1 ;  /* 0x0000000000017941 */ /* 0x000fea0003800000 */
.L_x_64:
        /* <DEDUP_REMOVED lines=11> */
.L_x_67:
[----:B------:R-:W-:Y:S05]  /*3140*/  BSYNC B1 ;  /* 0x0000000000017941 */ /* 0x000fea0003800000 */
.L_x_66:
        /* <DEDUP_REMOVED lines=8> */
[----:B------:R-:W-:-:S04]  /*31d0*/  IADD3 R32, P6, R30, UR10, RZ ;  /* 0x0000000a1e207c10 */ /* 0x000fc8000ffde0ff */
[----:B------:R-:W-:Y:S01]  /*31e0*/  IADD3.X R33, R31, UR11, RZ, P6, !PT ;  /* 0x0000000b1f217c10 */ /* 0x000fe2000b7fe4ff */
[----:B------:R-:W-:Y:S08]  /*31f0*/  @!P3 BRA `(.L_x_69) ;  /* 0x000000000004b947 */ /* 0x000ff00003800000 */
[----:B------:R0:W5:Y:S02]  /*3200*/  LDG.E.LTC128B R69, desc[UR16][R32.64] ;  /* 0x0000001020457981 */ /* 0x000164000c1e1920 */
.L_x_69:
[----:B------:R-:W-:Y:S05]  /*3210*/  BSYNC B1 ;  /* 0x0000000000017941 */ /* 0x000fea0003800000 */
.L_x_68:
[----:B0----5:R-:W-:Y:S01]  /*3220*/  FMUL R38, R69, R14 ;  /* 0x0000000e45267220 */ /* 0x021fe20000400000 */
        /* <DEDUP_REMOVED lines=9> */
.L_x_71:
[----:B------:R-:W-:Y:S05]  /*32c0*/  BSYNC B1 ;  /* 0x0000000000017941 */ /* 0x000fea0003800000 */
.L_x_70:
[----:B-1----:R-:W-:Y:S01]  /*32d0*/  IADD3 R22, P5, R28, R19, RZ ;  /* 0x000000131c167210 */ /* 0x002fe20007fbe0ff */
        /* <DEDUP_REMOVED lines=12> */
.L_x_73:
[----:B------:R-:W-:Y:S05]  /*33a0*/  BSYNC B1 ;  /* 0x0000000000017941 */ /* 0x000fea0003800000 */
.L_x_72:
[----:B-1---5:R-:W-:Y:S01]  /*33b0*/  FMUL R22, R69, R14 ;  /* 0x0000000e45167220 */ /* 0x022fe20000400000 */
[----:B------:R-:W-:Y:S01]  /*33c0*/  IMAD.X R39, R37, 0x1, R5, P5 ;  /* 0x0000000125277824 */ /* 0x000fe200028e0605 */
[----:B------:R-:W-:Y:S01]  /*33d0*/  ISETP.GT.AND P6, PT, R68, RZ, P3 ;  /* 0x000000ff4400720c */ /* 0x000fe20001fc4270 */
[----:B------:R-:W-:Y:S01]  /*33e0*/  BSSY B1, `(.L_x_74) ;  /* 0x0000008000017945 */ /* 0x000fe20003800000 */
[----:B------:R-:W-:Y:S01]  /*33f0*/  FFMA R47, R47, R13, R22 ;  /* 0x0000000d2f2f7223 */ /* 0x000fe20000000016 */
[----:B------:R-:W-:Y:S02]  /*3400*/  IADD3 R22, P2, R24, UR10, RZ ;  /* 0x0000000a18167c10 */ /* 0x000fe4000ff5e0ff */
[----:B0-----:R-:W-:Y:S02]  /*3410*/  IADD3 R28, P5, R26, R20, RZ ;  /* 0x000000141a1c7210 */ /* 0x001fe40007fbe0ff */
[----:B------:R0:W-:Y:S01]  /*3420*/  @P1 STG.E desc[UR16][R38.64], R47 ;  /* 0x0000002f26001986 */ /* 0x0001e2000c101910 */
[----:B------:R-:W-:-:S05]  /*3430*/  IADD3.X R23, R25, UR11, RZ, P2, !PT ;  /* 0x0000000b19177c10 */ /* 0x000fca00097fe4ff */
[----:B------:R-:W-:Y:S05]  /*3440*/  @!P6 BRA `(.L_x_75) ;  /* 0x000000000004e947 */ /* 0x000fea0003800000 */
[----:B------:R1:W5:Y:S02]  /*3450*/  LDG.E.LTC128B R69, desc[UR16][R22.64] ;  /* 0x0000001016457981 */ /* 0x000364000c1e1920 */
.L_x_75:
[----:B------:R-:W-:Y:S05]  /*3460*/  BSYNC B1 ;  /* 0x0000000000017941 */ /* 0x000fea0003800000 */
.L_x_74:
[----:B------:R-:W-:Y:S01]  /*3470*/  ISETP.GT.AND P2, PT, R4, 0x31, PT ;  /* 0x000000310400780c */ /* 0x000fe20003f44270 */
[----:B-----5:R-:W-:Y:S01]  /*3480*/  FMUL R21, R69, R14 ;  /* 0x0000000e45157220 */ /* 0x020fe20000400000 */
[----:B------:R-:W-:Y:S01]  /*3490*/  IMAD.X R29, R27, 0x1, R6, P5 ;  /* 0x000000011b1d7824 */ /* 0x000fe200028e0606 */
[----:B------:R-:W-:Y:S01]  /*34a0*/  BSSY B1, `(.L_x_76) ;  /* 0x0000009000017945 */ /* 0x000fe20003800000 */
[----:B------:R-:W-:Y:S01]  /*34b0*/  ISETP.GT.AND P1, PT, R68, RZ, P2 ;  /* 0x000000ff4400720c */ /* 0x000fe20001724270 */
[----:B------:R-:W-:Y:S01]  /*34c0*/  FFMA R21, R48, R13, R21 ;  /* 0x0000000d30157223 */ /* 0x000fe20000000015 */
[----:B--2---:R-:W-:-:S04]  /*34d0*/  IADD3 R36, P5, R34, R20, RZ ;  /* 0x0000001422247210 */ /* 0x004fc80007fbe0ff */
[----:B------:R2:W-:Y:S01]  /*34e0*/  @P6 STG.E desc[UR16][R28.64], R21 ;  /* 0x000000151c006986 */ /* 0x0005e2000c101910 */
[----:B----4-:R-:W-:-:S04]  /*34f0*/  IADD3 R30, P6, R32, UR10, RZ ;  /* 0x0000000a201e7c10 */ /* 0x010fc8000ffde0ff */
[----:B------:R-:W-:Y:S02]  /*3500*/  IADD3.X R31, R33, UR11, RZ, P6, !PT ;  /* 0x0000000b211f7c10 */ /* 0x000fe4000b7fe4ff */
[----:B------:R-:W-:Y:S07]  /*3510*/  @!P1 BRA `(.L_x_77) ;  /* 0x0000000000049947 */ /* 0x000fee0003800000 */
[----:B------:R4:W5:Y:S02]  /*3520*/  LDG.E.LTC128B R69, desc[UR16][R30.64] ;  /* 0x000000101e457981 */ /* 0x000964000c1e1920 */
.L_x_77:
[----:B------:R-:W-:Y:S05]  /*3530*/  BSYNC B1 ;  /* 0x0000000000017941 */ /* 0x000fea0003800000 */
.L_x_76:
[----:B0----5:R-:W-:Y:S01]  /*3540*/  FMUL R38, R69, R14 ;  /* 0x0000000e45267220 */ /* 0x021fe20000400000 */
        /* <DEDUP_REMOVED lines=9> */
.L_x_79:
[----:B------:R-:W-:Y:S05]  /*35e0*/  BSYNC B1 ;  /* 0x0000000000017941 */ /* 0x000fea0003800000 */
.L_x_78:
        /* <DEDUP_REMOVED lines=13> */
.L_x_81:
[----:B------:R-:W-:Y:S05]  /*36c0*/  BSYNC B1 ;  /* 0x0000000000017941 */ /* 0x000fea0003800000 */
.L_x_80:
[----:B0----5:R-:W-:Y:S01]  /*36d0*/  FMUL R24, R69, R14 ;  /* 0x0000000e45187220 */ /* 0x021fe20000400000 */
[----:B------:R-:W-:Y:S01]  /*36e0*/  IMAD.X R39, R35, 0x1, R5, P5 ;  /* 0x0000000123277824 */ /* 0x000fe200028e0605 */
[----:B------:R-:W-:Y:S01]  /*36f0*/  ISETP.GT.AND P6, PT, R68, RZ, P1 ;  /* 0x000000ff4400720c */ /* 0x000fe20000fc4270 */
[----:B------:R-:W-:Y:S01]  /*3700*/  BSSY B1, `(.L_x_82) ;  /* 0x0000008000017945 */ /* 0x000fe20003800000 */
[----:B------:R-:W-:Y:S01]  /*3710*/  FFMA R51, R51, R13, R24 ;  /* 0x0000000d33337223 */ /* 0x000fe20000000018 */
[----:B--2---:R-:W-:-:S04]  /*3720*/  IADD3 R26, P3, R28, R20, RZ ;  /* 0x000000141c1a7210 */ /* 0x004fc80007f7e0ff */
[----:B------:R0:W-:Y:S06]  /*3730*/  @P2 STG.E desc[UR16][R38.64], R51 ;  /* 0x0000003326002986 */ /* 0x0001ec000c101910 */
[----:B------:R-:W-:Y:S05]  /*3740*/  @!P6 BRA `(.L_x_83) ;  /* 0x00000000000ce947 */ /* 0x000fea0003800000 */
[----:B------:R-:W-:-:S04]  /*3750*/  IADD3 R24, P2, R22, UR10, RZ ;  /* 0x0000000a16187c10 */ /* 0x000fc8000ff5e0ff */
[----:B------:R-:W-:-:S05]  /*3760*/  IADD3.X R25, R23, UR11, RZ, P2, !PT ;  /* 0x0000000b17197c10 */ /* 0x000fca00097fe4ff */
[----:B------:R2:W5:Y:S04]  /*3770*/  LDG.E.LTC128B R69, desc[UR16][R24.64] ;  /* 0x0000001018457981 */ /* 0x000568000c1e1920 */
.L_x_83:
[----:B------:R-:W-:Y:S05]  /*3780*/  BSYNC B1 ;  /* 0x0000000000017941 */ /* 0x000fea0003800000 */
.L_x_82:
[----:B------:R-:W-:Y:S01]  /*3790*/  ISETP.GT.AND P2, PT, R4, 0x39, PT ;  /* 0x000000390400780c */ /* 0x000fe20003f44270 */
[----:B-----5:R-:W-:Y:S01]  /*37a0*/  FMUL R21, R69, R14 ;  /* 0x0000000e45157220 */ /* 0x020fe20000400000 */
[----:B------:R-:W-:Y:S01]  /*37b0*/  IMAD.X R27, R29, 0x1, R6, P3 ;  /* 0x000000011d1b7824 */ /* 0x000fe200018e0606 */
[----:B--2---:R-:W-:Y:S01]  /*37c0*/  IADD3 R24, P3, R36, R20, RZ ;  /* 0x0000001424187210 */ /* 0x004fe20007f7e0ff */
[----:B------:R-:W-:Y:S01]  /*37d0*/  BSSY B1, `(.L_x_84) ;  /* 0x0000008000017945 */ /* 0x000fe20003800000 */
[----:B------:R-:W-:Y:S01]  /*37e0*/  ISETP.GT.AND P5, PT, R68, RZ, P2 ;  /* 0x000000ff4400720c */ /* 0x000fe200017a4270 */
[----:B------:R-:W-:-:S05]  /*37f0*/  FFMA R25, R52, R13, R21 ;  /* 0x0000000d34197223 */ /* 0x000fca0000000015 */
[----:B------:R2:W-:Y:S01]  /*3800*/  @P6 STG.E desc[UR16][R26.64], R25 ;  /* 0x000000191a006986 */ /* 0x0005e2000c101910 */
[----:B------:R-:W-:-:S04]  /*3810*/  IADD3 R20, P6, R30, UR10, RZ ;  /* 0x0000000a1e147c10 */ /* 0x000fc8000ffde0ff */
[----:B------:R-:W-:Y:S02]  /*3820*/  IADD3.X R21, R31, UR11, RZ, P6, !PT ;  /* 0x0000000b1f157c10 */ /* 0x000fe4000b7fe4ff */
[----:B------:R-:W-:Y:S07]  /*3830*/  @!P5 BRA `(.L_x_85) ;  /* 0x000000000004d947 */ /* 0x000fee0003800000 */
[----:B------:R0:W5:Y:S02]  /*3840*/  LDG.E.LTC128B R69, desc[UR16][R20.64] ;  /* 0x0000001014457981 */ /* 0x000164000c1e1920 */
.L_x_85:
[----:B------:R-:W-:Y:S05]  /*3850*/  BSYNC B1 ;  /* 0x0000000000017941 */ /* 0x000fea0003800000 */
.L_x_84:
[----:B-----5:R-:W-:Y:S01]  /*3860*/  FMUL R4, R69, R14 ;  /* 0x0000000e45047220 */ /* 0x020fe20000400000 */
[----:B--2---:R-:W-:Y:S01]  /*3870*/  IMAD.X R25, R37, 0x1, R6, P3 ;  /* 0x0000000125197824 */ /* 0x004fe200018e0606 */
[----:B------:R-:W-:Y:S01]  /*3880*/  ISETP.GT.AND P1, PT, R68, 0x8, P1 ;  /* 0x000000084400780c */ /* 0x000fe20000f24270 */
[----:B------:R-:W-:Y:S01]  /*3890*/  BSSY B1, `(.L_x_86) ;  /* 0x0000008000017945 */ /* 0x000fe20003800000 */
[----:B------:R-:W-:Y:S01]  /*38a0*/  FFMA R53, R53, R13, R4 ;  /* 0x0000000d35357223 */ /* 0x000fe20000000004 */
[----:B0-----:R-:W-:Y:S02]  /*38b0*/  IADD3 R20, P3, R22, UR8, RZ ;  /* 0x0000000816147c10 */ /* 0x001fe4000ff7e0ff */
[----:B------:R-:W-:Y:S02]  /*38c0*/  IADD3 R26, P6, R28, R19, RZ ;  /* 0x000000131c1a7210 */ /* 0x000fe40007fde0ff */
[----:B------:R0:W-:Y:S01]  /*38d0*/  @P5 STG.E desc[UR16][R24.64], R53 ;  /* 0x0000003518005986 */ /* 0x0001e2000c101910 */
[----:B------:R-:W-:-:S05]  /*38e0*/  IADD3.X R21, R23, UR9, RZ, P3, !PT ;  /* 0x0000000917157c10 */ /* 0x000fca0009ffe4ff */
[----:B------:R-:W-:Y:S05]  /*38f0*/  @!P1 BRA `(.L_x_87) ;  /* 0x0000000000049947 */ /* 0x000fea0003800000 */
[----:B------:R2:W5:Y:S02]  /*3900*/  LDG.E.LTC128B R69, desc[UR16][R20.64] ;  /* 0x0000001014457981 */ /* 0x000564000c1e1920 */
.L_x_87:
[----:B------:R-:W-:Y:S05]  /*3910*/  BSYNC B1 ;  /* 0x0000000000017941 */ /* 0x000fea0003800000 */
.L_x_86:
[----:B------:R-:W-:Y:S01]  /*3920*/  ISETP.GT.AND P2, PT, R68, 0x8, P2 ;  /* 0x000000084400780c */ /* 0x000fe20001744270 */
[----:B--2--5:R-:W-:Y:S01]  /*3930*/  FMUL R21, R69, R14 ;  /* 0x0000000e45157220 */ /* 0x024fe20000400000 */
[----:B------:R-:W-:Y:S01]  /*3940*/  IMAD.X R27, R29, 0x1, R5, P6 ;  /* 0x000000011d1b7824 */ /* 0x000fe200030e0605 */
[----:B------:R-:W-:Y:S02]  /*3950*/  BSSY B1, `(.L_x_88) ;  /* 0x0000007000017945 */ /* 0x000fe40003800000 */
[----:B-1----:R-:W-:-:S05]  /*3960*/  FFMA R23, R54, R13, R21 ;  /* 0x0000000d36177223 */ /* 0x002fca0000000015 */
[----:B------:R1:W-:Y:S01]  /*3970*/  @P1 STG.E desc[UR16][R26.64], R23 ;  /* 0x000000171a001986 */ /* 0x0003e2000c101910 */
[----:B------:R-:W-:-:S04]  /*3980*/  IADD3 R20, P1, R30, UR8, RZ ;  /* 0x000000081e147c10 */ /* 0x000fc8000ff3e0ff */
[----:B------:R-:W-:Y:S01]  /*3990*/  IADD3.X R21, R31, UR9, RZ, P1, !PT ;  /* 0x000000091f157c10 */ /* 0x000fe20008ffe4ff */
[----:B------:R-:W-:Y:S08]  /*39a0*/  @!P2 BRA `(.L_x_89) ;  /* 0x000000000004a947 */ /* 0x000ff00003800000 */
[----:B------:R2:W5:Y:S02]  /*39b0*/  LDG.E.LTC128B R69, desc[UR16][R20.64] ;  /* 0x0000001014457981 */ /* 0x000564000c1e1920 */
.L_x_89:
[----:B------:R-:W-:Y:S05]  /*39c0*/  BSYNC B1 ;  /* 0x0000000000017941 */ /* 0x000fea0003800000 */
.L_x_88:
[----:B------:R-:W-:Y:S05]  /*39d0*/  @!P2 BRA `(.L_x_90) ;  /* 0x0000000800d4a947 */ /* 0x000fea0003800000 */
[----:B------:R-:W-:Y:S01]  /*39e0*/  IADD3 R4, P1, R36, R19, RZ ;  /* 0x0000001324047210 */ /* 0x000fe20007f3e0ff */
[----:B-----5:R-:W-:-:S04]  /*39f0*/  FMUL R6, R69, R14 ;  /* 0x0000000e45067220 */ /* 0x020fc80000400000 */
[----:B------:R-:W-:Y:S02]  /*3a00*/  IMAD.X R5, R37, 0x1, R5, P1 ;  /* 0x0000000125057824 */ /* 0x000fe400008e0605 */
[----:B------:R-:W-:-:S05]  /*3a10*/  FFMA R55, R55, R13, R6 ;  /* 0x0000000d37377223 */ /* 0x000fca0000000006 */
[----:B------:R0:W-:Y:S01]  /*3a20*/  STG.E desc[UR16][R4.64], R55 ;  /* 0x0000003704007986 */ /* 0x0001e2000c101910 */
[----:B------:R-:W-:Y:S05]  /*3a30*/  BRA `(.L_x_90) ;  /* 0x0000000800bc7947 */ /* 0x000fea0003800000 */
.L_x_31:
[----:B------:R-:W-:Y:S01]  /*3a40*/  ISETP.GT.AND P2, PT, R4, 0x1, PT ;  /* 0x000000010400780c */ /* 0x000fe20003f44270 */
[----:B------:R-:W-:Y:S01]  /*3a50*/  ULDC.64 UR8, c[0x0][0x6c0] ;  /* 0x0001b00000087ab9 */ /* 0x000fe20000000a00 */
[-C--:B--2---:R-:W-:Y:S01]  /*3a60*/  FMUL R5, R24, R13.reuse ;  /* 0x0000000d18057220 */ /* 0x084fe20000400000 */
[----:B------:R-:W-:Y:S01]  /*3a70*/  LEA R20, P6, R70, UR8, 0x2 ;  /* 0x0000000846147c11 */ /* 0x000fe2000f8c10ff */
[-C--:B------:R-:W-:Y:S01]  /*3a80*/  FMUL R19, R25, R13.reuse ;  /* 0x0000000d19137220 */ /* 0x080fe20000400000 */
[----:B------:R-:W-:Y:S01]  /*3a90*/  ISETP.GT.AND P3, PT, R68, RZ, P2 ;  /* 0x000000ff4400720c */ /* 0x000fe20001764270 */
[----:B------:R-:W-:Y:S01]  /*3aa0*/  IMAD.SHL.U32 R61, R74, 0x20, RZ ;  /* 0x000000204a3d7824 */ /* 0x000fe200078e00ff */
[----:B------:R-:W-:Y:S01]  /*3ab0*/  LEA.HI.X R21, R70, UR9, R59, 0x2, P6 ;  /* 0x0000000946157c11 */ /* 0x000fe2000b0f143b */
[-C--:B------:R-:W-:Y:S01]  /*3ac0*/  FMUL R57, R26, R13.reuse ;  /* 0x0000000d1a397220 */ /* 0x080fe20000400000 */
[-C--:B------:R-:W-:Y:S01]  /*3ad0*/  LEA R22, P6, R74, R20.reuse, 0x2 ;  /* 0x000000144a167211 */ /* 0x080fe200078c10ff */
[----:B------:R-:W-:Y:S01]  /*3ae0*/  FMUL R59, R27, R13 ;  /* 0x0000000d1b3b7220 */ /* 0x000fe20000400000 */
[----:B------:R-:W-:Y:S01]  /*3af0*/  ISETP.GT.AND P1, PT, R68, 0x8, P1 ;  /* 0x000000084400780c */ /* 0x000fe20000f24270 */
[----:B------:R0:W-:Y:S01]  /*3b00*/  @P5 STG.E desc[UR16][R20.64], R5 ;  /* 0x0000000514005986 */ /* 0x0001e2000c101910 */
[--C-:B------:R-:W-:Y:S01]  /*3b10*/  LEA.HI.X R23, R74, R21, R75.reuse, 0x2, P6 ;  /* 0x000000154a177211 */ /* 0x100fe200030f144b */
[-C--:B------:R-:W-:Y:S01]  /*3b20*/  FMUL R29, R29, R13.reuse ;  /* 0x0000000d1d1d7220 */ /* 0x080fe20000400000 */
[----:B------:R-:W-:Y:S01]  /*3b30*/  ISETP.GT.AND P2, PT, R68, 0x8, P2 ;  /* 0x000000084400780c */ /* 0x000fe20001744270 */
[-C--:B------:R-:W-:Y:S01]  /*3b40*/  FMUL R33, R33, R13.reuse ;  /* 0x0000000d21217220 */ /* 0x080fe20000400000 */
[----:B------:R-:W-:Y:S01]  /*3b50*/  SHF.L.U64.HI R75, R74, 0x5, R75 ;  /* 0x000000054a4b7819 */ /* 0x000fe2000001024b */
[----:B------:R1:W-:Y:S01]  /*3b60*/  @P3 STG.E desc[UR16][R22.64], R19 ;  /* 0x0000001316003986 */ /* 0x0003e2000c101910 */
[----:B------:R-:W-:Y:S01]  /*3b70*/  ISETP.GT.AND P3, PT, R4, 0x8, PT ;  /* 0x000000080400780c */ /* 0x000fe20003f64270 */
[-C--:B------:R-:W-:Y:S01]  /*3b80*/  FMUL R35, R35, R13.reuse ;  /* 0x0000000d23237220 */ /* 0x080fe20000400000 */
[----:B------:R-:W-:Y:S01]  /*3b90*/  IADD3 R24, P5, R61, R20, RZ ;  /* 0x000000143d187210 */ /* 0x000fe20007fbe0ff */
[-C--:B------:R-:W-:Y:S01]  /*3ba0*/  FMUL R37, R37, R13.reuse ;  /* 0x0000000d25257220 */ /* 0x080fe20000400000 */
[----:B------:R-:W-:Y:S01]  /*3bb0*/  ISETP.GT.AND P6, PT, R68, RZ, P3 ;  /* 0x000000ff4400720c */ /* 0x000fe20001fc4270 */
[----:B------:R2:W-:Y:S01]  /*3bc0*/  @P1 STG.E desc[UR16][R20.64+0x20], R57 ;  /* 0x0000203914001986 */ /* 0x0005e2000c101910 */
[----:B------:R-:W-:Y:S01]  /*3bd0*/  ISETP.GT.AND P1, PT, R4, 0x9, PT ;  /* 0x000000090400780c */ /* 0x000fe20003f24270 */
[-C--:B0-----:R-:W-:Y:S01]  /*3be0*/  FMUL R5, R28, R13.reuse ;  /* 0x0000000d1c057220 */ /* 0x081fe20000400000 */
[----:B------:R-:W-:Y:S01]  /*3bf0*/  IMAD.X R25, R75, 0x1, R21, P5 ;  /* 0x000000014b197824 */ /* 0x000fe200028e0615 */
[----:B------:R0:W-:Y:S01]  /*3c00*/  @P2 STG.E desc[UR16][R22.64+0x20], R59 ;  /* 0x0000203b16002986 */ /* 0x0001e2000c101910 */
[C---:B------:R-:W-:Y:S01]  /*3c10*/  ISETP.GT.AND P2, PT, R68.reuse, RZ, P1 ;  /* 0x000000ff4400720c */ /* 0x040fe20000f44270 */
[-C--:B-1----:R-:W-:Y:S01]  /*3c20*/  FMUL R19, R31, R13.reuse ;  /* 0x0000000d1f137220 */ /* 0x082fe20000400000 */
[----:B------:R-:W-:Y:S01]  /*3c30*/  IADD3 R26, P5, R61, R22, RZ ;  /* 0x000000163d1a7210 */ /* 0x000fe20007fbe0ff */
[-C--:B------:R-:W-:Y:S01]  /*3c40*/  FMUL R39, R39, R13.reuse ;  /* 0x0000000d27277220 */ /* 0x080fe20000400000 */
[C---:B------:R-:W-:Y:S01]  /*3c50*/  ISETP.GT.AND P3, PT, R68.reuse, 0x8, P3 ;  /* 0x000000084400780c */ /* 0x040fe20001f64270 */
[----:B------:R-:W-:Y:S01]  /*3c60*/  FMUL R41, R41, R13 ;  /* 0x0000000d29297220 */ /* 0x000fe20000400000 */
[----:B------:R-:W-:Y:S01]  /*3c70*/  ISETP.GT.AND P1, PT, R68, 0x8, P1 ;  /* 0x000000084400780c */ /* 0x000fe20000f24270 */
[----:B------:R1:W-:Y:S01]  /*3c80*/  @P6 STG.E desc[UR16][R24.64], R5 ;  /* 0x0000000518006986 */ /* 0x0003e2000c101910 */
[----:B------:R-:W-:Y:S01]  /*3c90*/  IADD3 R63, P6, R61, 0x20, RZ ;  /* 0x000000203d3f7810 */ /* 0x000fe20007fde0ff */
[----:B------:R-:W-:-:S02]  /*3ca0*/  IMAD.X R27, R75, 0x1, R23, P5 ;  /* 0x000000014b1b7824 */ /* 0x000fc400028e0617 */
[-C--:B--2---:R-:W-:Y:S01]  /*3cb0*/  FMUL R57, R32, R13.reuse ;  /* 0x0000000d20397220 */ /* 0x084fe20000400000 */
[-C--:B------:R-:W-:Y:S01]  /*3cc0*/  FMUL R43, R43, R13.reuse ;  /* 0x0000000d2b2b7220 */ /* 0x080fe20000400000 */
[----:B------:R-:W-:Y:S01]  /*3cd0*/  IADD3 R20, P5, R63, R20, RZ ;  /* 0x000000143f147210 */ /* 0x000fe20007fbe0ff */
[----:B0-----:R-:W-:Y:S01]  /*3ce0*/  IMAD.X R59, RZ, RZ, R75, P6 ;  /* 0x000000ffff3b7224 */ /* 0x001fe200030e064b */
[----:B------:R0:W-:Y:S01]  /*3cf0*/  @P2 STG.E desc[UR16][R26.64], R29 ;  /* 0x0000001d1a002986 */ /* 0x0001e2000c101910 */
[----:B------:R-:W-:Y:S01]  /*3d00*/  ISETP.GT.AND P2, PT, R4, 0x10, PT ;  /* 0x000000100400780c */ /* 0x000fe20003f44270 */
[-C--:B------:R-:W-:Y:S01]  /*3d10*/  FMUL R45, R45, R13.reuse ;  /* 0x0000000d2d2d7220 */ /* 0x080fe20000400000 */
[----:B------:R-:W-:Y:S01]  /*3d20*/  IMAD.X R21, R59, 0x1, R21, P5 ;  /* 0x000000013b157824 */ /* 0x000fe200028e0615 */
[----:B------:R-:W-:Y:S01]  /*3d30*/  IADD3 R22, P5, R63, R22, RZ ;  /* 0x000000163f167210 */ /* 0x000fe20007fbe0ff */
[-C--:B-1----:R-:W-:Y:S01]  /*3d40*/  FMUL R5, R30, R13.reuse ;  /* 0x0000000d1e057220 */ /* 0x082fe20000400000 */
[----:B------:R-:W-:Y:S01]  /*3d50*/  IADD3 R28, P6, R61, R24, RZ ;  /* 0x000000183d1c7210 */ /* 0x000fe20007fde0ff */
[-C--:B------:R-:W-:Y:S01]  /*3d60*/  FMUL R47, R47, R13.reuse ;  /* 0x0000000d2f2f7220 */ /* 0x080fe20000400000 */
[-C--:B------:R-:W-:Y:S01]  /*3d70*/  FMUL R49, R49, R13.reuse ;  /* 0x0000000d31317220 */ /* 0x080fe20000400000 */
[----:B------:R-:W-:Y:S01]  /*3d80*/  IMAD.X R23, R59, 0x1, R23, P5 ;  /* 0x000000013b177824 */ /* 0x000fe200028e0617 */
[----:B------:R-:W-:Y:S01]  /*3d90*/  ISETP.GT.AND P5, PT, R68, RZ, P2 ;  /* 0x000000ff4400720c */ /* 0x000fe200017a4270 */
[----:B------:R1:W-:Y:S01]  /*3da0*/  @P3 STG.E desc[UR16][R20.64], R5 ;  /* 0x0000000514003986 */ /* 0x0003e2000c101910 */
[----:B------:R-:W-:Y:S01]  /*3db0*/  ISETP.GT.AND P3, PT, R4, 0x11, PT ;  /* 0x000000110400780c */ /* 0x000fe20003f64270 */
[----:B0-----:R-:W-:Y:S01]  /*3dc0*/  IMAD.X R29, R75, 0x1, R25, P6 ;  /* 0x000000014b1d7824 */ /* 0x001fe200030e0619 */
[----:B------:R-:W-:Y:S01]  /*3dd0*/  IADD3 R30, P6, R61, R26, RZ ;  /* 0x0000001a3d1e7210 */ /* 0x000fe20007fde0ff */
[----:B------:R0:W-:Y:S01]  /*3de0*/  @P1 STG.E desc[UR16][R22.64], R19 ;  /* 0x0000001316001986 */ /* 0x0001e2000c101910 */
[C---:B------:R-:W-:Y:S01]  /*3df0*/  ISETP.GT.AND P1, PT, R68.reuse, RZ, P3 ;  /* 0x000000ff4400720c */ /* 0x040fe20001f24270 */
[-C--:B------:R-:W-:Y:S01]  /*3e00*/  FMUL R51, R51, R13.reuse ;  /* 0x0000000d33337220 */ /* 0x080fe20000400000 */
[C---:B------:R-:W-:Y:S01]  /*3e10*/  ISETP.GT.AND P2, PT, R68.reuse, 0x8, P2 ;  /* 0x000000084400780c */ /* 0x040fe20001744270 */
[----:B------:R-:W-:Y:S01]  /*3e20*/  IMAD.X R31, R75, 0x1, R27, P6 ;  /* 0x000000014b1f7824 */ /* 0x000fe200030e061b */
[----:B------:R-:W-:Y:S01]  /*3e30*/  ISETP.GT.AND P3, PT, R68, 0x8, P3 ;  /* 0x000000084400780c */ /* 0x000fe20001f64270 */
[-C--:B------:R-:W-:Y:S01]  /*3e40*/  FMUL R53, R53, R13.reuse ;  /* 0x0000000d35357220 */ /* 0x080fe20000400000 */
[-C--:B------:R-:W-:Y:S01]  /*3e50*/  FMUL R55, R55, R13.reuse ;  /* 0x0000000d37377220 */ /* 0x080fe20000400000 */
[----:B------:R-:W-:Y:S01]  /*3e60*/  @P5 STG.E desc[UR16][R28.64], R57 ;  /* 0x000000391c005986 */ /* 0x000fe2000c101910 */
[----:B-1----:R-:W-:Y:S01]  /*3e70*/  IADD3 R20, P5, R63, R24, RZ ;  /* 0x000000183f147210 */ /* 0x002fe20007fbe0ff */
[-C--:B------:R-:W-:Y:S01]  /*3e80*/  FMUL R5, R34, R13.reuse ;  /* 0x0000000d22057220 */ /* 0x080fe20000400000 */
[----:B------:R-:W-:Y:S01]  /*3e90*/  IADD3 R24, P6, R61, R28, RZ ;  /* 0x0000001c3d187210 */ /* 0x000fe20007fde0ff */
[----:B0-----:R-:W-:-:S02]  /*3ea0*/  FMUL R19, R36, R13 ;  /* 0x0000000d24137220 */ /* 0x001fc40000400000 */
[----:B------:R-:W-:Y:S01]  /*3eb0*/  IMAD.X R21, R59, 0x1, R25, P5 ;  /* 0x000000013b157824 */ /* 0x000fe200028e0619 */
[----:B------:R-:W-:Y:S01]  /*3ec0*/  IADD3 R22, P5, R63, R26, RZ ;  /* 0x0000001a3f167210 */ /* 0x000fe20007fbe0ff */
[----:B------:R0:W-:Y:S01]  /*3ed0*/  @P1 STG.E desc[UR16][R30.64], R33 ;  /* 0x000000211e001986 */ /* 0x0001e2000c101910 */
[----:B------:R-:W-:Y:S01]  /*3ee0*/  ISETP.GT.AND P1, PT, R4, 0x18, PT ;  /* 0x000000180400780c */ /* 0x000fe20003f24270 */
[----:B------:R-:W-:Y:S01]  /*3ef0*/  IMAD.X R25, R75, 0x1, R29, P6 ;  /* 0x000000014b197824 */ /* 0x000fe200030e061d */
[----:B------:R-:W-:Y:S01]  /*3f00*/  IADD3 R26, P6, R61, R30, RZ ;  /* 0x0000001e3d1a7210 */ /* 0x000fe20007fde0ff */
[----:B------:R-:W-:Y:S01]  /*3f10*/  IMAD.X R23, R59, 0x1, R27, P5 ;  /* 0x000000013b177824 */ /* 0x000fe200028e061b */
[----:B------:R-:W-:Y:S01]  /*3f20*/  ISETP.GT.AND P5, PT, R68, RZ, P1 ;  /* 0x000000ff4400720c */ /* 0x000fe20000fa4270 */
[----:B------:R1:W-:Y:S01]  /*3f30*/  @P2 STG.E desc[UR16][R20.64], R5 ;  /* 0x0000000514002986 */ /* 0x0003e2000c101910 */
[----:B------:R-:W-:Y:S01]  /*3f40*/  ISETP.GT.AND P2, PT, R4, 0x19, PT ;  /* 0x000000190400780c */ /* 0x000fe20003f44270 */
[----:B------:R-:W-:Y:S01]  /*3f50*/  IMAD.X R27, R75, 0x1, R31, P6 ;  /* 0x000000014b1b7824 */ /* 0x000fe200030e061f */
[C---:B------:R-:W-:Y:S01]  /*3f60*/  ISETP.GT.AND P1, PT, R68.reuse, 0x8, P1 ;  /* 0x000000084400780c */ /* 0x040fe20000f24270 */
[----:B------:R2:W-:Y:S01]  /*3f70*/  @P3 STG.E desc[UR16][R22.64], R35 ;  /* 0x0000002316003986 */ /* 0x0005e2000c101910 */
[----:B------:R-:W-:Y:S01]  /*3f80*/  ISETP.GT.AND P3, PT, R68, RZ, P2 ;  /* 0x000000ff4400720c */ /* 0x000fe20001764270 */
[----:B0-----:R-:W-:Y:S01]  /*3f90*/  FMUL R33, R50, R13 ;  /* 0x0000000d32217220 */ /* 0x001fe20000400000 */
[----:B------:R-:W-:-:S05]  /*3fa0*/  ISETP.GT.AND P2, PT, R68, 0x8, P2 ;  /* 0x000000084400780c */ /* 0x000fca0001744270 */
[----:B------:R0:W-:Y:S01]  /*3fb0*/  @P5 STG.E desc[UR16][R24.64], R19 ;  /* 0x0000001318005986 */ /* 0x0001e2000c101910 */
[----:B-1----:R-:W-:Y:S01]  /*3fc0*/  IADD3 R20, P5, R63, R28, RZ ;  /* 0x0000001c3f147210 */ /* 0x002fe20007fbe0ff */
[----:B------:R-:W-:Y:S01]  /*3fd0*/  FMUL R5, R38, R13 ;  /* 0x0000000d26057220 */ /* 0x000fe20000400000 */
[----:B------:R-:W-:-:S03]  /*3fe0*/  IADD3 R28, P6, R61, R24, RZ ;  /* 0x000000183d1c7210 */ /* 0x000fc60007fde0ff */
[----:B------:R-:W-:Y:S01]  /*3ff0*/  IMAD.X R21, R59, 0x1, R29, P5 ;  /* 0x000000013b157824 */ /* 0x000fe200028e061d */
[----:B--2---:R-:W-:Y:S01]  /*4000*/  IADD3 R22, P5, R63, R30, RZ ;  /* 0x0000001e3f167210 */ /* 0x004fe20007fbe0ff */
[----:B------:R-:W-:Y:S01]  /*4010*/  @P3 STG.E desc[UR16][R26.64], R37 ;  /* 0x000000251a003986 */ /* 0x000fe2000c101910 */
[----:B------:R-:W-:Y:S01]  /*4020*/  ISETP.GT.AND P3, PT, R4, 0x20, PT ;  /* 0x000000200400780c */ /* 0x000fe20003f64270 */
[----:B------:R-:W-:Y:S01]  /*4030*/  IMAD.X R29, R75, 0x1, R25, P6 ;  /* 0x000000014b1d7824 */ /* 0x000fe200030e0619 */
[----:B------:R-:W-:Y:S01]  /*4040*/  IADD3 R30, P6, R61, R26, RZ ;  /* 0x0000001a3d1e7210 */ /* 0x000fe20007fde0ff */
[----:B------:R-:W-:Y:S01]  /*4050*/  IMAD.X R23, R59, 0x1, R31, P5 ;  /* 0x000000013b177824 */ /* 0x000fe200028e061f */
[----:B------:R-:W-:Y:S01]  /*4060*/  ISETP.GT.AND P5, PT, R68, RZ, P3 ;  /* 0x000000ff4400720c */ /* 0x000fe20001fa4270 */
[----:B------:R1:W-:Y:S01]  /*4070*/  @P1 STG.E desc[UR16][R20.64], R5 ;  /* 0x0000000514001986 */ /* 0x0003e2000c101910 */
[----:B------:R-:W-:Y:S01]  /*4080*/  ISETP.GT.AND P1, PT, R4, 0x21, PT ;  /* 0x000000210400780c */ /* 0x000fe20003f24270 */
[----:B0-----:R-:W-:Y:S01]  /*4090*/  FMUL R19, R40, R13 ;  /* 0x0000000d28137220 */ /* 0x001fe20000400000 */
[C---:B------:R-:W-:Y:S01]  /*40a0*/  ISETP.GT.AND P3, PT, R68.reuse, 0x8, P3 ;  /* 0x000000084400780c */ /* 0x040fe20001f64270 */
[----:B------:R0:W-:Y:S01]  /*40b0*/  @P2 STG.E desc[UR16][R22.64], R39 ;  /* 0x0000002716002986 */ /* 0x0001e2000c101910 */
[C---:B------:R-:W-:Y:S01]  /*40c0*/  ISETP.GT.AND P2, PT, R68.reuse, RZ, P1 ;  /* 0x000000ff4400720c */ /* 0x040fe20000f44270 */
[----:B------:R-:W-:Y:S01]  /*40d0*/  IMAD.X R31, R75, 0x1, R27, P6 ;  /* 0x000000014b1f7824 */ /* 0x000fe200030e061b */
[----:B------:R-:W-:-:S05]  /*40e0*/  ISETP.GT.AND P1, PT, R68, 0x8, P1 ;  /* 0x000000084400780c */ /* 0x000fca0000f24270 */
[----:B------:R2:W-:Y:S01]  /*40f0*/  @P5 STG.E desc[UR16][R28.64], R19 ;  /* 0x000000131c005986 */ /* 0x0005e2000c101910 */
[----:B-1----:R-:W-:Y:S01]  /*4100*/  IADD3 R20, P5, R63, R24, RZ ;  /* 0x000000183f147210 */ /* 0x002fe20007fbe0ff */
[----:B------:R-:W-:Y:S01]  /*4110*/  FMUL R5, R42, R13 ;  /* 0x0000000d2a057220 */ /* 0x000fe20000400000 */
[----:B------:R-:W-:-:S03]  /*4120*/  IADD3 R24, P6, R61, R28, RZ ;  /* 0x0000001c3d187210 */ /* 0x000fc60007fde0ff */
[----:B------:R-:W-:Y:S01]  /*4130*/  IMAD.X R21, R59, 0x1, R25, P5 ;  /* 0x000000013b157824 */ /* 0x000fe200028e0619 */
[----:B0-----:R-:W-:Y:S01]  /*4140*/  IADD3 R22, P5, R63, R26, RZ ;  /* 0x0000001a3f167210 */ /* 0x001fe20007fbe0ff */
        /* <DEDUP_REMOVED lines=8> */
[----:B--2---:R-:W-:Y:S01]  /*41d0*/  FMUL R19, R44, R13 ;  /* 0x0000000d2c137220 */ /* 0x004fe20000400000 */
[----:B------:R-:W-:Y:S01]  /*41e0*/  IMAD.X R27, R75, 0x1, R31, P6 ;  /* 0x000000014b1b7824 */ /* 0x000fe200030e061f */
[----:B------:R1:W-:Y:S01]  /*41f0*/  @P1 STG.E desc[UR16][R22.64], R43 ;  /* 0x0000002b16001986 */ /* 0x0003e2000c101910 */
[----:B------:R-:W-:-:S02]  /*4200*/  ISETP.GT.AND P1, PT, R68, RZ, P3 ;  /* 0x000000ff4400720c */ /* 0x000fc40001f24270 */
[C---:B------:R-:W-:Y:S02]  /*4210*/  ISETP.GT.AND P2, PT, R68.reuse, 0x8, P2 ;  /* 0x000000084400780c */ /* 0x040fe40001744270 */
[----:B------:R-:W-:-:S03]  /*4220*/  ISETP.GT.AND P3, PT, R68, 0x8, P3 ;  /* 0x000000084400780c */ /* 0x000fc60001f64270 */
[----:B------:R2:W-:Y:S01]  /*4230*/  @P5 STG.E desc[UR16][R24.64], R19 ;  /* 0x0000001318005986 */ /* 0x0005e2000c101910 */
[----:B0-----:R-:W-:Y:S01]  /*4240*/  IADD3 R20, P5, R63, R28, RZ ;  /* 0x0000001c3f147210 */ /* 0x001fe20007fbe0ff */
[----:B------:R-:W-:Y:S01]  /*4250*/  FMUL R5, R46, R13 ;  /* 0x0000000d2e057220 */ /* 0x000fe20000400000 */
[----:B------:R-:W-:-:S03]  /*4260*/  IADD3 R28, P6, R61, R24, RZ ;  /* 0x000000183d1c7210 */ /* 0x000fc60007fde0ff */
[----:B------:R-:W-:Y:S01]  /*4270*/  IMAD.X R21, R59, 0x1, R29, P5 ;  /* 0x000000013b157824 */ /* 0x000fe200028e061d */
[----:B-1----:R-:W-:Y:S01]  /*4280*/  IADD3 R22, P5, R63, R30, RZ ;  /* 0x0000001e3f167210 */ /* 0x002fe20007fbe0ff */
        /* <DEDUP_REMOVED lines=9> */
[C---:B------:R-:W-:Y:S01]  /*4320*/  ISETP.GT.AND P1, PT, R68.reuse, 0x8, P1 ;  /* 0x000000084400780c */ /* 0x040fe20000f24270 */
[----:B------:R1:W-:Y:S01]  /*4330*/  @P3 STG.E desc[UR16][R22.64], R47 ;  /* 0x0000002f16003986 */ /* 0x0003e2000c101910 */
[C---:B------:R-:W-:Y:S01]  /*4340*/  ISETP.GT.AND P3, PT, R68.reuse, RZ, P2 ;  /* 0x000000ff4400720c */ /* 0x040fe20001764270 */
[----:B------:R-:W-:Y:S01]  /*4350*/  IMAD.X R31, R75, 0x1, R27, P6 ;  /* 0x000000014b1f7824 */ /* 0x000fe200030e061b */
[----:B------:R-:W-:-:S05]  /*4360*/  ISETP.GT.AND P2, PT, R68, 0x8, P2 ;  /* 0x000000084400780c */ /* 0x000fca0001744270 */
[----:B------:R2:W-:Y:S01]  /*4370*/  @P5 STG.E desc[UR16][R28.64], R19 ;  /* 0x000000131c005986 */ /* 0x0005e2000c101910 */
[C---:B0-----:R-:W-:Y:S02]  /*4380*/  IADD3 R20, P5, R63.reuse, R24, RZ ;  /* 0x000000183f147210 */ /* 0x041fe40007fbe0ff */
[----:B-1----:R-:W-:-:S03]  /*4390*/  IADD3 R22, P6, R63, R26, RZ ;  /* 0x0000001a3f167210 */ /* 0x002fc60007fde0ff */
[C---:B------:R-:W-:Y:S01]  /*43a0*/  IMAD.X R21, R59.reuse, 0x1, R25, P5 ;  /* 0x000000013b157824 */ /* 0x040fe200028e0619 */
[----:B------:R-:W-:Y:S01]  /*43b0*/  @P3 STG.E desc[UR16][R30.64], R49 ;  /* 0x000000311e003986 */ /* 0x000fe2000c101910 */
[C---:B------:R-:W-:Y:S01]  /*43c0*/  ISETP.GT.AND P3, PT, R4.reuse, 0x38, PT ;  /* 0x000000380400780c */ /* 0x040fe20003f64270 */
[----:B------:R-:W-:Y:S01]  /*43d0*/  IMAD.X R23, R59, 0x1, R27, P6 ;  /* 0x000000013b177824 */ /* 0x000fe200030e061b */
[----:B------:R-:W-:Y:S01]  /*43e0*/  ISETP.GT.AND P5, PT, R4, 0x39, PT ;  /* 0x000000390400780c */ /* 0x000fe20003fa4270 */
[----:B------:R0:W-:Y:S01]  /*43f0*/  @P1 STG.E desc[UR16][R20.64], R33 ;  /* 0x0000002114001986 */ /* 0x0001e2000c101910 */
[-C--:B------:R-:W-:Y:S01]  /*4400*/  IADD3 R26, P6, R63, R28.reuse, RZ ;  /* 0x0000001c3f1a7210 */ /* 0x080fe20007fde0ff */
[----:B--2---:R-:W-:Y:S01]  /*4410*/  FMUL R19, R52, R13 ;  /* 0x0000000d34137220 */ /* 0x004fe20000400000 */
[----:B------:R-:W-:Y:S01]  /*4420*/  IADD3 R4, P1, R61, R28, RZ ;  /* 0x0000001c3d047210 */ /* 0x000fe20007f3e0ff */
[----:B------:R1:W-:Y:S01]  /*4430*/  @P2 STG.E desc[UR16][R22.64], R51 ;  /* 0x0000003316002986 */ /* 0x0003e2000c101910 */
[C---:B------:R-:W-:Y:S01]  /*4440*/  ISETP.GT.AND P2, PT, R68.reuse, RZ, P3 ;  /* 0x000000ff4400720c */ /* 0x040fe20001f44270 */
[--C-:B------:R-:W-:Y:S01]  /*4450*/  IMAD.X R27, R59, 0x1, R29.reuse, P6 ;  /* 0x000000013b1b7824 */ /* 0x100fe200030e061d */
[----:B------:R-:W-:Y:S01]  /*4460*/  IADD3 R24, P6, R61, R30, RZ ;  /* 0x0000001e3d187210 */ /* 0x000fe20007fde0ff */
[----:B------:R-:W-:Y:S01]  /*4470*/  IMAD.X R5, R75, 0x1, R29, P1 ;  /* 0x000000014b057824 */ /* 0x000fe200008e061d */
[----:B------:R-:W-:-:S02]  /*4480*/  ISETP.GT.AND P1, PT, R68, RZ, P5 ;  /* 0x000000ff4400720c */ /* 0x000fc40002f24270 */
[C---:B------:R-:W-:Y:S01]  /*4490*/  ISETP.GT.AND P3, PT, R68.reuse, 0x8, P3 ;  /* 0x000000084400780c */ /* 0x040fe20001f64270 */
[--C-:B------:R-:W-:Y:S01]  /*44a0*/  IMAD.X R25, R75, 0x1, R31.reuse, P6 ;  /* 0x000000014b197824 */ /* 0x100fe200030e061f */
[----:B------:R-:W-:Y:S02]  /*44b0*/  ISETP.GT.AND P5, PT, R68, 0x8, P5 ;  /* 0x000000084400780c */ /* 0x000fe40002fa4270 */
[----:B0-----:R-:W-:Y:S01]  /*44c0*/  IADD3 R20, P6, R63, R30, RZ ;  /* 0x0000001e3f147210 */ /* 0x001fe20007fde0ff */
[----:B-1----:R-:W-:Y:S02]  /*44d0*/  FMUL R23, R54, R13 ;  /* 0x0000000d36177220 */ /* 0x002fe40000400000 */
[----:B------:R0:W-:Y:S02]  /*44e0*/  @P2 STG.E desc[UR16][R4.64], R19 ;  /* 0x0000001304002986 */ /* 0x0001e4000c101910 */
[----:B------:R-:W-:Y:S02]  /*44f0*/  IMAD.X R21, R59, 0x1, R31, P6 ;  /* 0x000000013b157824 */ /* 0x000fe400030e061f */
[----:B------:R0:W-:Y:S04]  /*4500*/  @P1 STG.E desc[UR16][R24.64], R53 ;  /* 0x0000003518001986 */ /* 0x0001e8000c101910 */
[----:B------:R0:W-:Y:S04]  /*4510*/  @P3 STG.E desc[UR16][R26.64], R23 ;  /* 0x000000171a003986 */ /* 0x0001e8000c101910 */
[----:B------:R0:W-:Y:S02]  /*4520*/  @P5 STG.E desc[UR16][R20.64], R55 ;  /* 0x0000003714005986 */ /* 0x0001e4000c101910 */
.L_x_90:
[----:B------:R-:W-:Y:S05]  /*4530*/  BSYNC B0 ;  /* 0x0000000000007941 */ /* 0x000fea0003800000 */
.L_x_30:
[C---:B------:R-:W-:Y:S01]  /*4540*/  LEA R2, P1, R8.reuse, R2, 0x1 ;  /* 0x0000000208027211 */ /* 0x040fe200078208ff */
[----:B------:R-:W-:Y:S01]  /*4550*/  ULDC.64 UR8, c[0x0][0x750] ;  /* 0x0001d40000087ab9 */ /* 0x000fe20000000a00 */
[----:B0-----:R-:W-:Y:S01]  /*4560*/  IMAD.U32 R4, RZ, RZ, UR13 ;  /* 0x0000000dff047e24 */ /* 0x001fe2000f8e00ff */
[----:B------:R-:W-:Y:S01]  /*4570*/  PRMT R19, RZ, 0x7610, R19 ;  /* 0x00007610ff137816 */ /* 0x000fe20000000013 */
[----:B------:R-:W-:Y:S01]  /*4580*/  IMAD.MOV.U32 R6, RZ, RZ, -0x1 ;  /* 0xffffffffff067424 */ /* 0x000fe200078e00ff */
[----:B------:R-:W-:Y:S01]  /*4590*/  LEA.HI.X R3, R8, R3, R0, 0x1, P1 ;  /* 0x0000000308037211 */ /* 0x000fe200008f0c00 */
[----:B------:R0:W-:Y:S01]  /*45a0*/  SYNCS.ARRIVE.TRANS64.A1T0 RZ, [R4+UR22], RZ ;  /* 0x000000ff04ff79a7 */ /* 0x0001e20008100016 */
[----:B------:R-:W-:Y:S01]  /*45b0*/  ISETP.GE.U32.AND P1, PT, R2, UR8, PT ;  /* 0x0000000802007c0c */ /* 0x000fe2000bf26070 */
[----:B------:R-:W-:-:S03]  /*45c0*/  IMAD.MOV.U32 R5, RZ, RZ, -0x1 ;  /* 0xffffffffff057424 */ /* 0x000fc600078e00ff */
[----:B------:R-:W-:Y:S01]  /*45d0*/  ISETP.GE.U32.AND.EX P1, PT, R3, UR9, PT, P1 ;  /* 0x0000000903007c0c */ /* 0x000fe2000bf26110 */
[----:B0-----:R-:W-:-:S12]  /*45e0*/  IMAD.MOV.U32 R4, RZ, RZ, -0x1 ;  /* 0xffffffffff047424 */ /* 0x001fd800078e00ff */
[----:B------:R-:W-:Y:S05]  /*45f0*/  @P1 BRA `(.L_x_91) ;  /* 0x0000000400641947 */ /* 0x000fea0003800000 */
[----:B----4-:R-:W0:Y:S01]  /*4600*/  S2R R30, SR_CTAID.X ;  /* 0x00000000001e7919 */ /* 0x010e220000002500 */
[----:B------:R-:W4:Y:S01]  /*4610*/  LDC.64 R24, c[0x0][0x728] ;  /* 0x0001ca00ff187b82 */ /* 0x000f220000000a00 */
[----:B------:R-:W-:Y:S01]  /*4620*/  ULDC UR8, c[0x0][0x150] ;  /* 0x0000540000087ab9 */ /* 0x000fe20000000800 */
[----:B------:R-:W-:Y:S01]  /*4630*/  IMAD.MOV.U32 R22, RZ, RZ, R2 ;  /* 0x000000ffff167224 */ /* 0x000fe200078e0002 */
[----:B------:R-:W0:Y:S01]  /*4640*/  S2R R32, SR_CTAID.Y ;  /* 0x0000000000207919 */ /* 0x000e220000002600 */
[----:B-1----:R-:W-:-:S04]  /*4650*/  IMAD.MOV.U32 R23, RZ, RZ, R3 ;  /* 0x000000ffff177224 */ /* 0x002fc800078e0003 */
[----:B------:R-:W1:Y:S08]  /*4660*/  LDC R33, c[0x0][0x144] ;  /* 0x00005100ff217b82 */ /* 0x000e700000000800 */
[----:B------:R-:W1:Y:S08]  /*4670*/  LDC R6, c[0x0][0x730] ;  /* 0x0001cc00ff067b82 */ /* 0x000e700000000800 */
[----:B------:R-:W1:Y:S01]  /*4680*/  LDC.64 R28, c[0x0][0x720] ;  /* 0x0001c800ff1c7b82 */ /* 0x000e620000000a00 */
[----:B----4-:R-:W-:-:S04]  /*4690*/  ISETP.NE.U32.AND P1, PT, R24, RZ, PT ;  /* 0x000000ff1800720c */ /* 0x010fc80003f25070 */
[----:B------:R-:W-:Y:S02]  /*46a0*/  ISETP.NE.AND.EX P1, PT, R25, RZ, PT, P1 ;  /* 0x000000ff1900720c */ /* 0x000fe40003f25310 */
[----:B0-----:R-:W-:-:S05]  /*46b0*/  I2FP.F32.U32 R4, R30 ;  /* 0x0000001e00047245 */ /* 0x001fca0000201000 */
[----:B------:R-:W-:-:S04]  /*46c0*/  FMUL R4, R4, UR8 ;  /* 0x0000000804047c20 */ /* 0x000fc80008400000 */
[----:B------:R0:W4:Y:S02]  /*46d0*/  F2I.U32.TRUNC.NTZ R31, R4 ;  /* 0x00000004001f7305 */ /* 0x000124000020f000 */
[----:B------:R-:W-:Y:S05]  /*46e0*/  @!P1 BRA `(.L_x_92) ;  /* 0x0000000000289947 */ /* 0x000fea0003800000 */
[----:B------:R-:W2:Y:S02]  /*46f0*/  LDC R5, c[0x0][0x734] ;  /* 0x0001cd00ff057b82 */ /* 0x000ea40000000800 */
[----:B--2---:R-:W-:-:S05]  /*4700*/  IADD3 R19, P1, R2, R5, RZ ;  /* 0x0000000502137210 */ /* 0x004fca0007f3e0ff */
[----:B------:R-:W-:-:S04]  /*4710*/  IMAD.X R27, RZ, RZ, R3, P1 ;  /* 0x000000ffff1b7224 */ /* 0x000fc800008e0603 */
[----:B0-----:R-:W-:-:S04]  /*4720*/  IMAD.WIDE.U32 R4, R27, R24, RZ ;  /* 0x000000181b047225 */ /* 0x001fc800078e00ff */
[----:B------:R-:W-:-:S04]  /*4730*/  IMAD.WIDE.U32 R20, P1, R19, R25, R4 ;  /* 0x0000001913147225 */ /* 0x000fc80007820004 */
[----:B------:R-:W-:-:S04]  /*4740*/  IMAD.WIDE.U32 R4, R19, R24, RZ ;  /* 0x0000001813047225 */ /* 0x000fc800078e00ff */
[----:B------:R-:W-:Y:S01]  /*4750*/  IMAD.X R23, RZ, RZ, RZ, P1 ;  /* 0x000000ffff177224 */ /* 0x000fe200008e06ff */
[----:B------:R-:W-:Y:S01]  /*4760*/  IADD3 RZ, P1, R5, R20, RZ ;  /* 0x0000001405ff7210 */ /* 0x000fe20007f3e0ff */
[----:B------:R-:W-:-:S04]  /*4770*/  IMAD.MOV.U32 R22, RZ, RZ, R21 ;  /* 0x000000ffff167224 */ /* 0x000fc800078e0015 */
[----:B------:R-:W-:-:S08]  /*4780*/  IMAD.WIDE.U32.X R22, R27, R25, R22, P1 ;  /* 0x000000191b167225 */ /* 0x000fd000008e0416 */
.L_x_92:
[----:B------:R-:W3:Y:S01]  /*4790*/  LDC.64 R36, c[0x0][0x740] ;  /* 0x0001d000ff247b82 */ /* 0x000ee20000000a00 */
[-C--:B-1----:R-:W-:Y:S01]  /*47a0*/  SHF.R.U64 R26, R22, R6.reuse, R23 ;  /* 0x00000006161a7219 */ /* 0x082fe20000001217 */
[----:B----4-:R-:W-:Y:S01]  /*47b0*/  IMAD.MOV R31, RZ, RZ, -R31 ;  /* 0x000000ffff1f7224 */ /* 0x010fe200078e0a1f */
[----:B0-----:R-:W-:Y:S01]  /*47c0*/  SHF.R.U32.HI R4, RZ, R6, R23 ;  /* 0x00000006ff047219 */ /* 0x001fe20000011617 */
[----:B------:R-:W-:Y:S01]  /*47d0*/  ULDC UR8, c[0x0][0x154] ;  /* 0x0000550000087ab9 */ /* 0x000fe20000000800 */
[----:B------:R-:W-:Y:S01]  /*47e0*/  IADD3 R19, P1, RZ, -R26, RZ ;  /* 0x8000001aff137210 */ /* 0x000fe20007f3e0ff */
[----:B------:R-:W-:Y:S02]  /*47f0*/  IMAD R31, R33, R31, R30 ;  /* 0x0000001f211f7224 */ /* 0x000fe400078e021e */
[----:B--2---:R-:W0:Y:S01]  /*4800*/  LDC R20, c[0x0][0x718] ;  /* 0x0001c600ff147b82 */ /* 0x004e220000000800 */
[----:B------:R-:W-:Y:S02]  /*4810*/  IMAD.MOV.U32 R21, RZ, RZ, -0x1 ;  /* 0xffffffffff157424 */ /* 0x000fe400078e00ff */
[----:B------:R-:W-:-:S02]  /*4820*/  IMAD.X R5, RZ, RZ, ~R4, P1 ;  /* 0x000000ffff057224 */ /* 0x000fc400008e0e04 */
[----:B------:R-:W-:Y:S02]  /*4830*/  IMAD.MOV.U32 R23, RZ, RZ, 0x1 ;  /* 0x00000001ff177424 */ /* 0x000fe400078e00ff */
[-C--:B------:R-:W-:Y:S01]  /*4840*/  IMAD R6, R5, R28.reuse, RZ ;  /* 0x0000001c05067224 */ /* 0x080fe200078e02ff */
[----:B------:R-:W1:Y:S01]  /*4850*/  LDC R22, c[0x0][0x708] ;  /* 0x0001c200ff167b82 */ /* 0x000e620000000800 */
[----:B------:R-:W-:-:S04]  /*4860*/  IMAD.WIDE.U32 R4, R19, R28, R2 ;  /* 0x0000001c13047225 */ /* 0x000fc800078e0002 */
[----:B------:R-:W-:Y:S01]  /*4870*/  IMAD R19, R19, R29, R6 ;  /* 0x0000001d13137224 */ /* 0x000fe200078e0206 */
[----:B------:R-:W-:Y:S02]  /*4880*/  I2FP.F32.U32 R6, R32 ;  /* 0x0000002000067245 */ /* 0x000fe40000201000 */
[----:B------:R-:W2:Y:S01]  /*4890*/  LDC R34, c[0x0][0x758] ;  /* 0x0001d600ff227b82 */ /* 0x000ea20000000800 */
[----:B------:R-:W-:Y:S01]  /*48a0*/  IMAD.IADD R5, R5, 0x1, R19 ;  /* 0x0000000105057824 */ /* 0x000fe200078e0213 */
[----:B---3--:R-:W-:Y:S01]  /*48b0*/  ISETP.NE.U32.AND P1, PT, R36, RZ, PT ;  /* 0x000000ff2400720c */ /* 0x008fe20003f25070 */
[----:B------:R-:W-:-:S03]  /*48c0*/  FMUL R19, R6, UR8 ;  /* 0x0000000806137c20 */ /* 0x000fc60008400000 */
[----:B------:R-:W-:Y:S01]  /*48d0*/  ISETP.NE.AND.EX P1, PT, R37, RZ, PT, P1 ;  /* 0x000000ff2500720c */ /* 0x000fe20003f25310 */
[----:B------:R3:W4:Y:S01]  /*48e0*/  F2I.U32.TRUNC.NTZ R27, R19 ;  /* 0x00000013001b7305 */ /* 0x000722000020f000 */
[----:B------:R-:W3:Y:S01]  /*48f0*/  LDC R29, c[0x0][0x148] ;  /* 0x00005200ff1d7b82 */ /* 0x000ee20000000800 */
[-CC-:B0-----:R-:W-:Y:S02]  /*4900*/  SHF.R.U64 R24, R4, R20.reuse, R5.reuse ;  /* 0x0000001404187219 */ /* 0x181fe40000001205 */
[----:B------:R-:W-:-:S05]  /*4910*/  SHF.R.U32.HI R5, RZ, R20, R5 ;  /* 0x00000014ff057219 */ /* 0x000fca0000011605 */
[----:B------:R-:W0:Y:S01]  /*4920*/  LDC R30, c[0x0][0x700] ;  /* 0x0001c000ff1e7b82 */ /* 0x000e220000000800 */
[-CC-:B-1----:R-:W-:Y:S02]  /*4930*/  SHF.R.U64 R6, R24, R22.reuse, R5.reuse ;  /* 0x0000001618067219 */ /* 0x182fe40000001205 */
[----:B------:R-:W-:-:S05]  /*4940*/  SHF.R.U32.HI R5, RZ, R22, R5 ;  /* 0x00000016ff057219 */ /* 0x000fca0000011605 */
[----:B------:R-:W1:Y:S01]  /*4950*/  LDC R35, c[0x0][0x748] ;  /* 0x0001d200ff237b82 */ /* 0x000e620000000800 */
[-CC-:B--2---:R-:W-:Y:S02]  /*4960*/  SHF.R.U64 R28, R6, R34.reuse, R5.reuse ;  /* 0x00000022061c7219 */ /* 0x184fe40000001205 */
[-C--:B------:R-:W-:Y:S02]  /*4970*/  SHF.L.U32 R21, R21, R34.reuse, RZ ;  /* 0x0000002215157219 */ /* 0x080fe400000006ff */
[-C--:B------:R-:W-:Y:S01]  /*4980*/  SHF.R.U32.HI R5, RZ, R34.reuse, R5 ;  /* 0x00000022ff057219 */ /* 0x080fe20000011605 */
[----:B------:R-:W-:Y:S01]  /*4990*/  IMAD.MOV.U32 R4, RZ, RZ, R28 ;  /* 0x000000ffff047224 */ /* 0x000fe200078e001c */
[----:B------:R-:W-:Y:S01]  /*49a0*/  SHF.L.U32 R34, R23, R34, RZ ;  /* 0x0000002217227219 */ /* 0x000fe200000006ff */
[----:B------:R-:W2:Y:S01]  /*49b0*/  LDC R38, c[0x0][0x738] ;  /* 0x0001ce00ff267b82 */ /* 0x000ea20000000800 */
[----:B------:R-:W-:-:S07]  /*49c0*/  LOP3.LUT R33, RZ, R21, RZ, 0x33, !PT ;  /* 0x00000015ff217212 */ /* 0x000fce00078e33ff */
[----:B------:R-:W0:Y:S01]  /*49d0*/  LDC R39, c[0x0][0x710] ;  /* 0x0001c400ff277b82 */ /* 0x000e220000000800 */
[----:B----4-:R-:W-:Y:S05]  /*49e0*/  @!P1 BRA `(.L_x_93) ;  /* 0x0000000000289947 */ /* 0x010fea0003800000 */
[----:B---3--:R-:W3:Y:S02]  /*49f0*/  LDC R19, c[0x0][0x74c] ;  /* 0x0001d300ff137b82 */ /* 0x008ee40000000800 */
[----:B---3--:R-:W-:-:S05]  /*4a00*/  IADD3 R19, P1, R28, R19, RZ ;  /* 0x000000131c137210 */ /* 0x008fca0007f3e0ff */
        /* <DEDUP_REMOVED lines=8> */
.L_x_93:
[----:B-1----:R-:W-:Y:S01]  /*4a90*/  SHF.R.U64 R4, R4, R35, R5 ;  /* 0x0000002304047219 */ /* 0x002fe20000001205 */
[----:B0-----:R-:W-:Y:S01]  /*4aa0*/  VIADD R21, R30, 0xffffffff ;  /* 0xffffffff1e157836 */ /* 0x001fe20000000000 */
[----:B---3--:R-:W-:Y:S01]  /*4ab0*/  LOP3.LUT R19, R6, R33, RZ, 0xc0, !PT ;  /* 0x0000002106137212 */ /* 0x008fe200078ec0ff */
[----:B------:R-:W-:Y:S02]  /*4ac0*/  IMAD.MOV R27, RZ, RZ, -R27 ;  /* 0x000000ffff1b7224 */ /* 0x000fe400078e0a1b */
[----:B------:R-:W-:Y:S02]  /*4ad0*/  IMAD.MOV R5, RZ, RZ, -R4 ;  /* 0x000000ffff057224 */ /* 0x000fe400078e0a04 */
[----:B------:R-:W-:Y:S01]  /*4ae0*/  IMAD R6, R34, R4, R19 ;  /* 0x0000000422067224 */ /* 0x000fe200078e0213 */
[----:B------:R-:W-:Y:S01]  /*4af0*/  LOP3.LUT R19, R24, R21, RZ, 0xc0, !PT ;  /* 0x0000001518137212 */ /* 0x000fe200078ec0ff */
[----:B------:R-:W-:Y:S02]  /*4b00*/  @P4 IMAD R31, R29, R27, R32 ;  /* 0x0000001b1d1f4224 */ /* 0x000fe400078e0220 */
[----:B--2---:R-:W-:-:S02]  /*4b10*/  IMAD R4, R5, R38, R28 ;  /* 0x0000002605047224 */ /* 0x004fc400078e021c */
[----:B------:R-:W-:Y:S02]  /*4b20*/  IMAD R6, R6, R39, R31 ;  /* 0x0000002706067224 */ /* 0x000fe400078e021f */
[----:B------:R-:W-:Y:S02]  /*4b30*/  IMAD R5, R4, R30, R19 ;  /* 0x0000001e04057224 */ /* 0x000fe400078e0213 */
[----:B------:R-:W-:-:S03]  /*4b40*/  IMAD.MOV.U32 R20, RZ, RZ, 0x1 ;  /* 0x00000001ff147424 */ /* 0x000fc600078e00ff */
[----:B------:R-:W-:Y:S02]  /*4b50*/  SEL R4, R5, R6, !P4 ;  /* 0x0000000605047207 */ /* 0x000fe40006000000 */
[----:B------:R-:W-:Y:S01]  /*4b60*/  SEL R6, R6, R5, !P4 ;  /* 0x0000000506067207 */ /* 0x000fe20006000000 */
[----:B------:R-:W-:Y:S01]  /*4b70*/  IMAD.MOV.U32 R5, RZ, RZ, R26 ;  /* 0x000000ffff057224 */ /* 0x000fe200078e001a */
[----:B------:R-:W-:-:S07]  /*4b80*/  PRMT R19, R20, 0x7610, R19 ;  /* 0x0000761014137816 */ /* 0x000fce0000000013 */
.L_x_91:
[----:B------:R-:W-:Y:S02]  /*4b90*/  LOP3.LUT P1, RZ, R19, 0xff, RZ, 0xc0, !PT ;  /* 0x000000ff13ff7812 */ /* 0x000fe4000782c0ff */
[----:B------:R-:W-:-:S11]  /*4ba0*/  LOP3.LUT R67, R67, 0x1, RZ, 0x3c, !PT ;  /* 0x0000000143437812 */ /* 0x000fd600078e3cff */
[----:B------:R-:W-:Y:S05]  /*4bb0*/  @P1 BRA `(.L_x_94) ;  /* 0xffffffc800ec1947 */ /* 0x000fea000383ffff */
[----:B------:R-:W-:Y:S05]  /*4bc0*/  EXIT ;  /* 0x000000000000794d */ /* 0x000fea0003800000 */
.L_x_18:
[----:B------:R-:W-:-:S08]  /*4bd0*/  ISETP.NE.AND P0, PT, R22, RZ, PT ;  /* 0x000000ff1600720c */ /* 0x000fd00003f05270 */
[----:B--2-45:R-:W0:-:S00]  /*4be0*/  USETMAXREG.DEALLOC.CTAPOOL 0x28 ;  /* 0x00000028000079c8 */ /* 0x034e0000080e0500 */
[----:B------:R-:W-:Y:S05]  /*4bf0*/  @P0 EXIT ;  /* 0x000000000000094d */ /* 0x000fea0003800000 */
[----:B0-----:R-:W-:Y:S01]  /*4c00*/  LOP3.LUT P0, RZ, R15, 0xff, RZ, 0xc0, !PT ;  /* 0x000000ff0fff7812 */ /* 0x001fe2000780c0ff */
[----:B------:R-:W-:Y:S02]  /*4c10*/  IMAD.MOV.U32 R12, RZ, RZ, 0x1 ;  /* 0x00000001ff0c7424 */ /* 0x000fe400078e00ff */
[----:B------:R-:W-:-:S10]  /*4c20*/  IMAD.MOV.U32 R13, RZ, RZ, RZ ;  /* 0x000000ffff0d7224 */ /* 0x000fd400078e00ff */
[----:B------:R-:W-:Y:S05]  /*4c30*/  @!P0 BRA `(.L_x_95) ;  /* 0x0000000c008c8947 */ /* 0x000fea0003800000 */
[----:B------:R-:W0:Y:S01]  /*4c40*/  S2R R18, SR_CgaCtaId ;  /* 0x0000000000127919 */ /* 0x000e220000008800 */
[----:B------:R-:W-:Y:S01]  /*4c50*/  LOP3.LUT P0, RZ, R10, 0x1f, RZ, 0xc0, !PT ;  /* 0x0000001f0aff7812 */ /* 0x000fe2000780c0ff */
[----:B------:R-:W-:Y:S01]  /*4c60*/  ULDC UR5, c[0x0][0x758] ;  /* 0x0001d60000057ab9 */ /* 0x000fe20000000800 */
[----:B------:R-:W-:Y:S01]  /*4c70*/  UMOV UR7, 0xffffffff ;  /* 0xffffffff00077882 */ /* 0x000fe20000000000 */
[----:B------:R-:W-:Y:S01]  /*4c80*/  BSSY B0, `(.L_x_95) ;  /* 0x00000de000007945 */ /* 0x000fe20003800000 */
[----:B------:R-:W-:Y:S01]  /*4c90*/  USHF.L.U32 UR7, UR7, UR5, URZ ;  /* 0x0000000507077299 */ /* 0x000fe2000800063f */
[C---:B------:R-:W-:Y:S01]  /*4ca0*/  ISETP.NE.AND P2, PT, R11.reuse, RZ, PT ;  /* 0x000000ff0b00720c */ /* 0x040fe20003f45270 */
[----:B------:R-:W-:Y:S01]  /*4cb0*/  IMAD.MOV.U32 R15, RZ, RZ, 0x1 ;  /* 0x00000001ff0f7424 */ /* 0x000fe200078e00ff */
[----:B------:R-:W-:Y:S01]  /*4cc0*/  ISETP.NE.OR P0, PT, R11, RZ, !P0 ;  /* 0x000000ff0b00720c */ /* 0x000fe20004705670 */
[----:B------:R-:W-:Y:S01]  /*4cd0*/  IMAD.MOV.U32 R13, RZ, RZ, RZ ;  /* 0x000000ffff0d7224 */ /* 0x000fe200078e00ff */
[----:B------:R-:W-:Y:S01]  /*4ce0*/  LOP3.LUT R14, R7, 0x2, RZ, 0xfc, !PT ;  /* 0x00000002070e7812 */ /* 0x000fe200078efcff */
[----:B------:R-:W-:Y:S01]  /*4cf0*/  ULDC UR4, c[0x0][0x700] ;  /* 0x0001c00000047ab9 */ /* 0x000fe20000000800 */
[----:B------:R-:W-:Y:S01]  /*4d00*/  UMOV UR8, 0x1 ;  /* 0x0000000100087882 */ /* 0x000fe20000000000 */
[----:B------:R-:W-:-:S02]  /*4d10*/  UIADD3 UR29, UR6, 0x1, URZ ;  /* 0x00000001061d7890 */ /* 0x000fc4000fffe03f */
[----:B------:R-:W-:Y:S02]  /*4d20*/  UIADD3 UR4, UR4, -0x1, URZ ;  /* 0xffffffff04047890 */ /* 0x000fe4000fffe03f */
[----:B------:R-:W-:Y:S02]  /*4d30*/  USHF.L.U32 UR5, UR8, UR5, URZ ;  /* 0x0000000508057299 */ /* 0x000fe4000800063f */
[----:B------:R-:W-:Y:S01]  /*4d40*/  ULOP3.LUT UR7, URZ, UR7, URZ, 0x33, !UPT ;  /* 0x000000073f077292 */ /* 0x000fe2000f8e333f */
[----:B------:R-:W-:Y:S01]  /*4d50*/  ULDC.64 UR30, c[0x0][0x198] ;  /* 0x00006600001e7ab9 */ /* 0x000fe20000000a00 */
[C---:B0-----:R-:W-:Y:S02]  /*4d60*/  IMAD.SHL.U32 R12, R18.reuse, 0x40, RZ ;  /* 0x00000040120c7824 */ /* 0x041fe400078e00ff */
[C---:B------:R-:W-:Y:S02]  /*4d70*/  IMAD.SHL.U32 R17, R18.reuse, 0x20, RZ ;  /* 0x0000002012117824 */ /* 0x040fe400078e00ff */
[----:B------:R-:W-:Y:S01]  /*4d80*/  IMAD.SHL.U32 R16, R18, 0x800, RZ ;  /* 0x0000080012107824 */ /* 0x000fe200078e00ff */
[----:B------:R-:W-:Y:S01]  /*4d90*/  R2UR UR10, R12 ;  /* 0x000000000c0a72ca */ /* 0x000fe200000e0000 */
[----:B------:R-:W-:Y:S01]  /*4da0*/  IMAD.SHL.U32 R18, R18, 0x200, RZ ;  /* 0x0000020012127824 */ /* 0x000fe200078e00ff */
[----:B------:R-:W-:Y:S01]  /*4db0*/  LOP3.LUT R17, R17, 0x20, RZ, 0xc0, !PT ;  /* 0x0000002011117812 */ /* 0x000fe200078ec0ff */
[----:B------:R-:W-:Y:S01]  /*4dc0*/  IMAD.MOV.U32 R12, RZ, RZ, 0x1 ;  /* 0x00000001ff0c7424 */ /* 0x000fe200078e00ff */
[----:B------:R-:W-:-:S02]  /*4dd0*/  LOP3.LUT R16, R16, 0x800, RZ, 0xc0, !PT ;  /* 0x0000080010107812 */ /* 0x000fc400078ec0ff */
[----:B------:R-:W-:-:S07]  /*4de0*/  LOP3.LUT R18, R18, 0x200, RZ, 0xc0, !PT ;  /* 0x0000020012127812 */ /* 0x000fce00078ec0ff */
[----:B------:R-:W-:-:S12]  /*4df0*/  ULOP3.LUT UR10, UR10, 0x40, URZ, 0xc0, !UPT ;  /* 0x000000400a0a7892 */ /* 0x000fd8000f8ec03f */
.L_x_107:
[----:B------:R-:W-:-:S03]  /*4e00*/  UMOV UR8, 0xffffffff ;  /* 0xffffffff00087882 */ /* 0x000fc60000000000 */
[----:B------:R-:W-:Y:S05]  /*4e10*/  BRA.DIV UR8, `(.L_x_96) ;  /* 0x0000001208d07947 */ /* 0x000fea000b800000 */
[----:B------:R-:W-:-:S13]  /*4e20*/  ELECT P1, URZ, PT ;  /* 0x00000000003f782f */ /* 0x000fda0003820000 */
.L_x_125:
[----:B------:R-:W0:Y:S01]  /*4e30*/  LDC R10, c[0x0][0x604] ;  /* 0x00018100ff0a7b82 */ /* 0x000e220000000800 */
[----:B------:R-:W-:Y:S01]  /*4e40*/  BSSY B1, `(.L_x_97) ;  /* 0x000004e000017945 */ /* 0x000fe20003800000 */
[----:B0-----:R-:W-:-:S13]  /*4e50*/  ISETP.LT.OR P1, PT, R10, 0x1, !P1 ;  /* 0x000000010a00780c */ /* 0x001fda0004f21670 */
[----:B------:R-:W-:Y:S05]  /*4e60*/  @P1 BRA `(.L_x_98) ;  /* 0x00000004002c1947 */ /* 0x000fea0003800000 */
[----:B------:R-:W-:Y:S02]  /*4e70*/  IMAD.SHL.U32 R20, R4, 0x40, RZ ;  /* 0x0000004004147824 */ /* 0x000fe400078e00ff */
[----:B------:R-:W-:Y:S02]  /*4e80*/  IMAD R27, R6, 0x40, R17 ;  /* 0x00000040061b7824 */ /* 0x000fe400078e0211 */
[----:B------:R-:W-:Y:S02]  /*4e90*/  IMAD.MOV.U32 R23, RZ, RZ, RZ ;  /* 0x000000ffff177224 */ /* 0x000fe400078e00ff */
[----:B------:R-:W-:Y:S02]  /*4ea0*/  IMAD.MOV.U32 R24, RZ, RZ, 0x40 ;  /* 0x00000040ff187424 */ /* 0x000fe400078e00ff */
[----:B------:R-:W-:Y:S02]  /*4eb0*/  IMAD.U32 R25, RZ, RZ, UR29 ;  /* 0x0000001dff197e24 */ /* 0x000fe4000f8e00ff */
[----:B------:R-:W-:-:S02]  /*4ec0*/  IMAD.MOV.U32 R4, RZ, RZ, R12 ;  /* 0x000000ffff047224 */ /* 0x000fc400078e000c */
[----:B------:R-:W-:Y:S02]  /*4ed0*/  IMAD.MOV.U32 R11, RZ, RZ, R13 ;  /* 0x000000ffff0b7224 */ /* 0x000fe400078e000d */
[----:B------:R-:W-:-:S07]  /*4ee0*/  IMAD.MOV.U32 R26, RZ, RZ, RZ ;  /* 0x000000ffff1a7224 */ /* 0x000fce00078e00ff */
.L_x_102:
[----:B------:R-:W0:Y:S01]  /*4ef0*/  S2R R19, SR_CgaCtaId ;  /* 0x0000000000137919 */ /* 0x000e220000008800 */
[----:B------:R-:W-:-:S04]  /*4f00*/  MOV R10, 0x400 ;  /* 0x00000400000a7802 */ /* 0x000fc80000000f00 */
[----:B0-----:R-:W-:Y:S02]  /*4f10*/  LEA R22, R19, R10, 0x18 ;  /* 0x0000000a13167211 */ /* 0x001fe400078ec0ff */
[----:B------:R-:W-:Y:S01]  /*4f20*/  SHF.L.U32 R10, R4, 0x1f, RZ ;  /* 0x0000001f040a7819 */ /* 0x000fe200000006ff */
[----:B------:R-:W0:Y:S02]  /*4f30*/  @!P2 LDC R19, c[0x0][0x640] ;  /* 0x00019000ff13ab82 */ /* 0x000e240000000800 */
[----:B------:R-:W-:-:S04]  /*4f40*/  IMAD R21, R11, 0x8, R22 ;  /* 0x000000080b157824 */ /* 0x000fc800078e0216 */
[----:B------:R-:W1:Y:S02]  /*4f50*/  SYNCS.PHASECHK.TRANS64.TRYWAIT P1, [R21+URZ+0x48], R10 ;  /* 0x0000480a150075a7 */ /* 0x000e64000802017f */
[----:B-1----:R-:W-:Y:S05]  /*4f60*/  @!P1 BRA `(.L_x_99) ;  /* 0x00000010009c9947 */ /* 0x002fea0003800000 */
.L_x_126:
[----:B-1----:R-:W-:Y:S01]  /*4f70*/  PRMT R10, R14, 0x9910, RZ ;  /* 0x000099100e0a7816 */ /* 0x002fe200000000ff */
[----:B0-----:R0:W-:Y:S03]  /*4f80*/  @!P2 SYNCS.ARRIVE.TRANS64 RZ, [R21+URZ], R19 ;  /* 0x0000001315ffa9a7 */ /* 0x0011e6000800003f */
[----:B------:R-:W-:-:S13]  /*4f90*/  ISETP.NE.AND P1, PT, R10, 0x2, PT ;  /* 0x000000020a00780c */ /* 0x000fda0003f25270 */
[----:B0-----:R-:W-:Y:S05]  /*4fa0*/  @P1 BRA `(.L_x_100) ;  /* 0x0000000000041947 */ /* 0x001fea0003800000 */
[----:B------:R-:W-:Y:S01]  /*4fb0*/  BPT.TRAP 0x1 ;  /* 0x000000040000795c */ /* 0x000fe20000300000 */
.L_x_100:
[----:B------:R-:W-:Y:S05]  /*4fc0*/  @P0 BRA `(.L_x_101) ;  /* 0x0000000000040947 */ /* 0x000fea0003800000 */
[----:B------:R-:W-:Y:S01]  /*4fd0*/  BPT.TRAP 0x1 ;  /* 0x000000040000795c */ /* 0x000fe20000300000 */
.L_x_101:
[C---:B------:R-:W-:Y:S01]  /*4fe0*/  IMAD R10, R11.reuse, 0x1000, R16 ;  /* 0x000010000b0a7824 */ /* 0x040fe200078e0210 */
[----:B------:R-:W-:Y:S01]  /*4ff0*/  R2UR UR19, R22 ;  /* 0x00000000161372ca */ /* 0x000fe200000e0000 */
[--C-:B------:R-:W-:Y:S01]  /*5000*/  IMAD R19, R11, 0x4000, R22.reuse ;  /* 0x000040000b137824 */ /* 0x100fe200078e0216 */
[----:B------:R-:W-:Y:S01]  /*5010*/  R2UR UR18, R24 ;  /* 0x00000000181272ca */ /* 0x000fe200000e0000 */
[----:B------:R-:W-:Y:S01]  /*5020*/  IMAD R10, R10, 0x2, R22 ;  /* 0x000000020a0a7824 */ /* 0x000fe200078e0216 */
[----:B------:R-:W-:Y:S01]  /*5030*/  R2UR UR33, R21 ;  /* 0x00000000152172ca */ /* 0x000fe200000e0000 */
[----:B------:R-:W-:Y:S01]  /*5040*/  VIADD R25, R25, 0xffffffff ;  /* 0xffffffff19197836 */ /* 0x000fe20000000000 */
[----:B------:R-:W-:Y:S01]  /*5050*/  R2UR UR16, R19 ;  /* 0x00000000131072ca */ /* 0x000fe200000e0000 */
[----:B------:R-:W-:Y:S01]  /*5060*/  UIADD3 UR14, UP0, UR30, 0xf0, URZ ;  /* 0x000000f01e0e7890 */ /* 0x000fe2000ff1e03f */
[----:B------:R-:W-:Y:S01]  /*5070*/  R2UR UR32, R10 ;  /* 0x000000000a2072ca */ /* 0x000fe200000e0000 */
[----:B------:R-:W-:Y:S01]  /*5080*/  IMAD R10, R11, 0x400, R18 ;  /* 0x000004000b0a7824 */ /* 0x000fe200078e0212 */
[----:B------:R-:W-:Y:S01]  /*5090*/  R2UR UR36, R5 ;  /* 0x00000000052472ca */ /* 0x000fe200000e0000 */
[----:B------:R-:W-:Y:S01]  /*50a0*/  UIADD3 UR38, UP1, UR30, 0x1f0, URZ ;  /* 0x000001f01e267890 */ /* 0x000fe2000ff3e03f */
[----:B------:R-:W-:Y:S01]  /*50b0*/  R2UR UR34, R23 ;  /* 0x00000000172272ca */ /* 0x000fe200000e0000 */
[----:B------:R-:W-:Y:S01]  /*50c0*/  UIADD3 UR40, UP2, UR30, 0x2f0, URZ ;  /* 0x000002f01e287890 */ /* 0x000fe2000ff5e03f */
[----:B------:R-:W-:Y:S01]  /*50d0*/  R2UR UR8, R10 ;  /* 0x000000000a0872ca */ /* 0x000fe200000e0000 */
[----:B------:R-:W-:Y:S01]  /*50e0*/  UIADD3.X UR15, URZ, UR31, URZ, UP0, !UPT ;  /* 0x0000001f3f0f7290 */ /* 0x000fe200087fe43f */
[----:B------:R-:W-:Y:S01]  /*50f0*/  R2UR UR35, R27 ;  /* 0x000000001b2372ca */ /* 0x000fe200000e0000 */
[----:B------:R-:W-:Y:S01]  /*5100*/  UIADD3.X UR39, URZ, UR31, URZ, UP1, !UPT ;  /* 0x0000001f3f277290 */ /* 0x000fe20008ffe43f */
[----:B------:R-:W-:Y:S01]  /*5110*/  R2UR UR11, R6 ;  /* 0x00000000060b72ca */ /* 0x000fe200000e0000 */
[----:B------:R-:W-:Y:S01]  /*5120*/  UIADD3.X UR41, URZ, UR31, URZ, UP2, !UPT ;  /* 0x0000001f3f297290 */ /* 0x000fe200097fe43f */
[----:B------:R-:W-:Y:S01]  /*5130*/  R2UR UR27, R20 ;  /* 0x00000000141b72ca */ /* 0x000fe200000e0000 */
[----:B------:R-:W-:Y:S01]  /*5140*/  UIADD3 UR32, UR32, 0x180, URZ ;  /* 0x0000018020207890 */ /* 0x000fe2000fffe03f */
[C---:B------:R-:W-:Y:S01]  /*5150*/  R2UR UR12, R26.reuse ;  /* 0x000000001a0c72ca */ /* 0x040fe200000e0000 */
[----:B------:R-:W-:Y:S01]  /*5160*/  UIADD3 UR26, UR18, -0x40, URZ ;  /* 0xffffffc0121a7890 */ /* 0x000fe2000fffe03f */
[----:B------:R-:W-:Y:S01]  /*5170*/  ISETP.GT.AND P3, PT, R25, 0x1, PT ;  /* 0x000000011900780c */ /* 0x000fe20003f64270 */
[----:B------:R-:W-:Y:S01]  /*5180*/  UIADD3 UR24, UR16, 0x12180, URZ ;  /* 0x0001218010187890 */ /* 0x000fe2000fffe03f */
[----:B------:R-:W-:Y:S01]  /*5190*/  VIADD R11, R11, 0x1 ;  /* 0x000000010b0b7836 */ /* 0x000fe20000000000 */
[----:B------:R-:W-:Y:S01]  /*51a0*/  UIADD3 UR8, UR19, 0x36180, UR8 ;  /* 0x0003618013087890 */ /* 0x000fe2000fffe008 */
[----:B------:R-:W-:Y:S01]  /*51b0*/  VIADD R26, R26, 0x1 ;  /* 0x000000011a1a7836 */ /* 0x000fe20000000000 */
[----:B------:R-:W-:Y:S01]  /*51c0*/  UIADD3 UR16, UR16, 0x14180, URZ ;  /* 0x0001418010107890 */ /* 0x000fe2000fffe03f */
[----:B------:R-:W-:Y:S01]  /*51d0*/  VIADD R24, R24, 0x80 ;  /* 0x0000008018187836 */ /* 0x000fe20000000000 */
[----:B------:R-:W-:Y:S01]  /*51e0*/  UMOV UR21, 0x30000 ;  /* 0x0003000000157882 */ /* 0x000fe20000000000 */
[----:B------:R-:W-:Y:S01]  /*51f0*/  UMOV UR22, 0x0 ;  /* 0x0000000000167882 */ /* 0x000fe20000000000 */
[----:B------:R-:W-:Y:S01]  /*5200*/  UMOV UR23, 0x10000000 ;  /* 0x1000000000177882 */ /* 0x000fe20000000000 */
[----:B------:R-:W-:Y:S01]  /*5210*/  ISETP.NE.AND P1, PT, R11, 0x9, PT ;  /* 0x000000090b00780c */ /* 0x000fe20003f25270 */
[----:B------:R-:W-:Y:S01]  /*5220*/  UMOV UR9, UR33 ;  /* 0x0000002100097c82 */ /* 0x000fe20008000000 */
[----:B------:R-:W-:Y:S01]  /*5230*/  UMOV UR13, UR36 ;  /* 0x00000024000d7c82 */ /* 0x000fe20008000000 */
[----:B------:R-:W-:Y:S01]  /*5240*/  UMOV UR25, UR33 ;  /* 0x0000002100197c82 */ /* 0x000fe20008000000 */
[----:B------:R-:W-:Y:S01]  /*5250*/  UMOV UR28, UR36 ;  /* 0x00000024001c7c82 */ /* 0x000fe20008000000 */
[----:B------:R0:W-:Y:S01]  /*5260*/  UTMALDG.3D.MULTICAST [UR32], [UR14], UR21, desc[UR22] ;  /* 0x000016200e0073b4 */ /* 0x0001e20008011815 */
[----:B------:R-:W-:Y:S01]  /*5270*/  UMOV UR17, UR33 ;  /* 0x0000002100117c82 */ /* 0x000fe20008000000 */
[----:B------:R-:W-:Y:S01]  /*5280*/  UMOV UR20, UR36 ;  /* 0x0000002400147c82 */ /* 0x000fe20008000000 */
[----:B------:R-:W-:Y:S01]  /*5290*/  UMOV UR19, UR27 ;  /* 0x0000001b00137c82 */ /* 0x000fe20008000000 */
[----:B------:R-:W-:Y:S01]  /*52a0*/  SEL R19, RZ, 0x1, P1 ;  /* 0x00000001ff137807 */ /* 0x000fe20000800000 */
[----:B------:R-:W-:Y:S01]  /*52b0*/  VIADD R23, R23, 0x40 ;  /* 0x0000004017177836 */ /* 0x000fe20000000000 */
[----:B------:R-:W-:Y:S01]  /*52c0*/  SEL R11, R11, RZ, P1 ;  /* 0x000000ff0b0b7207 */ /* 0x000fe20000800000 */
[----:B------:R0:W-:Y:S01]  /*52d0*/  UTMALDG.4D.MULTICAST [UR8], [UR38], UR21, desc[UR22] ;  /* 0x00001608260073b4 */ /* 0x0001e20008019815 */
[----:B------:R-:W-:Y:S01]  /*52e0*/  LOP3.LUT R4, R4, R19, RZ, 0x3c, !PT ;  /* 0x0000001304047212 */ /* 0x000fe200078e3cff */
[----:B------:R0:W-:Y:S01]  /*52f0*/  UTMALDG.3D [UR24], [UR40], desc[UR22] ;  /* 0x00001618280075b4 */ /* 0x0001e20008011000 */
[----:B------:R0:W-:Y:S02]  /*5300*/  UTMALDG.3D [UR16], [UR40], desc[UR22] ;  /* 0x00001610280075b4 */ /* 0x0001e40008011000 */
[----:B0-----:R-:W-:Y:S05]  /*5310*/  @P3 BRA `(.L_x_102) ;  /* 0xfffffff800f43947 */ /* 0x001fea000383ffff */
.L_x_98:
[----:B------:R-:W-:Y:S05]  /*5320*/  BSYNC B1 ;  /* 0x0000000000017941 */ /* 0x000fea0003800000 */
.L_x_97:
[----:B------:R-:W-:Y:S01]  /*5330*/  LOP3.LUT P5, RZ, R15, 0xff, RZ, 0xc0, !PT ;  /* 0x000000ff0fff7812 */ /* 0x000fe200078ac0ff */
[----:B------:R-:W-:Y:S01]  /*5340*/  VIADD R6, R13, UR6 ;  /* 0x000000060d067c36 */ /* 0x000fe20008000000 */
[----:B------:R-:W-:Y:S01]  /*5350*/  ULDC.64 UR8, c[0x0][0x750] ;  /* 0x0001d40000087ab9 */ /* 0x000fe20000000a00 */
[----:B------:R-:W-:Y:S01]  /*5360*/  IMAD.U32 R11, RZ, RZ, UR6 ;  /* 0x00000006ff0b7e24 */ /* 0x000fe2000f8e00ff */
[----:B------:R-:W-:Y:S01]  /*5370*/  UISETP.GE.U32.AND UP0, UPT, UR6, 0x9, UPT ;  /* 0x000000090600788c */ /* 0x000fe2000bf06070 */
[----:B------:R-:W-:Y:S01]  /*5380*/  BSSY B1, `(.L_x_103) ;  /* 0x000006b000017945 */ /* 0x000fe20003800000 */
[----:B------:R-:W-:Y:S02]  /*5390*/  ISETP.GT.U32.AND P1, PT, R6, 0x8, PT ;  /* 0x000000080600780c */ /* 0x000fe40003f24070 */
[----:B------:R-:W-:Y:S02]  /*53a0*/  PRMT R15, RZ, 0x7610, R15 ;  /* 0x00007610ff0f7816 */ /* 0x000fe4000000000f */
[----:B------:R-:W-:-:S02]  /*53b0*/  ISETP.LT.U32.AND P1, PT, R11, 0x9, P1 ;  /* 0x000000090b00780c */ /* 0x000fc40000f21070 */
[----:B------:R-:W-:Y:S01]  /*53c0*/  PLOP3.LUT P3, PT, PT, PT, UP0, 0x80, 0x0 ;  /* 0x000000000000781c */ /* 0x000fe20003f6f008 */
[----:B------:R-:W0:Y:S01]  /*53d0*/  @P5 S2R R5, SR_CgaCtaId ;  /* 0x0000000000055919 */ /* 0x000e220000008800 */
[----:B------:R-:W-:-:S04]  /*53e0*/  @P5 MOV R4, 0x400 ;  /* 0x0000040000045802 */ /* 0x000fc80000000f00 */
[----:B0-----:R-:W-:Y:S01]  /*53f0*/  @P5 LEA R10, R5, R4, 0x18 ;  /* 0x00000004050a5211 */ /* 0x001fe200078ec0ff */
[----:B------:R-:W-:-:S03]  /*5400*/  IMAD.WIDE.U32 R4, R6, 0x38e38e39, RZ ;  /* 0x38e38e3906047825 */ /* 0x000fc600078e00ff */
[----:B------:R0:W-:Y:S01]  /*5410*/  @P5 SYNCS.ARRIVE.TRANS64.A1T0 RZ, [R10+URZ+0xc8], RZ ;  /* 0x0000c8ff0aff59a7 */ /* 0x0001e2000810003f */
[----:B------:R-:W-:Y:S01]  /*5420*/  IADD3 R2, P5, R2, R8, RZ ;  /* 0x0000000802027210 */ /* 0x000fe20007fbe0ff */
[----:B------:R-:W-:Y:S01]  /*5430*/  IMAD.MOV.U32 R4, RZ, RZ, -0x1 ;  /* 0xffffffffff047424 */ /* 0x000fe200078e00ff */
[----:B------:R-:W-:Y:S02]  /*5440*/  SHF.R.U32.HI R11, RZ, 0x1, R5 ;  /* 0x00000001ff0b7819 */ /* 0x000fe40000011605 */
[----:B------:R-:W-:Y:S01]  /*5450*/  SEL R5, RZ, 0x1, !P1 ;  /* 0x00000001ff057807 */ /* 0x000fe20004800000 */
[----:B------:R-:W-:Y:S01]  /*5460*/  IMAD.X R3, R3, 0x1, R0, P5 ;  /* 0x0000000103037824 */ /* 0x000fe200028e0600 */
[----:B------:R-:W-:Y:S01]  /*5470*/  ISETP.GE.U32.AND P1, PT, R2, UR8, PT ;  /* 0x0000000802007c0c */ /* 0x000fe2000bf26070 */
[----:B------:R-:W-:Y:S01]  /*5480*/  IMAD R13, R11, -0x9, R6 ;  /* 0xfffffff70b0d7824 */ /* 0x000fe200078e0206 */
[----:B------:R-:W-:Y:S01]  /*5490*/  LOP3.LUT R12, R12, R5, RZ, 0x3c, !PT ;  /* 0x000000050c0c7212 */ /* 0x000fe200078e3cff */
[----:B------:R-:W-:Y:S01]  /*54a0*/  IMAD.MOV.U32 R6, RZ, RZ, -0x1 ;  /* 0xffffffffff067424 */ /* 0x000fe200078e00ff */
[----:B------:R-:W-:Y:S01]  /*54b0*/  ISETP.GE.U32.AND.EX P1, PT, R3, UR9, PT, P1 ;  /* 0x0000000903007c0c */ /* 0x000fe2000bf26110 */
[----:B------:R-:W-:Y:S01]  /*54c0*/  IMAD.MOV.U32 R5, RZ, RZ, -0x1 ;  /* 0xffffffffff057424 */ /* 0x000fe200078e00ff */
[----:B------:R-:W-:-:S02]  /*54d0*/  @P3 LOP3.LUT R12, R12, 0x1, R11, 0x78, !PT ;  /* 0x000000010c0c3812 */ /* 0x000fc400078e780b */
[----:B0-----:R-:W-:-:S09]  /*54e0*/  PRMT R10, RZ, 0x7610, R10 ;  /* 0x00007610ff0a7816 */ /* 0x001fd2000000000a */
[----:B------:R-:W-:Y:S05]  /*54f0*/  @P1 BRA `(.L_x_104) ;  /* 0x00000004004c1947 */ /* 0x000fea0003800000 */
[----:B------:R-:W0:Y:S01]  /*5500*/  S2R R6, SR_CTAID.X ;  /* 0x0000000000067919 */ /* 0x000e220000002500 */
[----:B------:R-:W-:Y:S01]  /*5510*/  ULDC UR8, c[0x0][0x150] ;  /* 0x0000540000087ab9 */ /* 0x000fe20000000800 */
[----:B------:R-:W1:Y:S01]  /*5520*/  LDC R11, c[0x0][0x144] ;  /* 0x00005100ff0b7b82 */ /* 0x000e620000000800 */
[----:B------:R-:W-:Y:S01]  /*5530*/  ULDC UR12, c[0x0][0x730] ;  /* 0x0001cc00000c7ab9 */ /* 0x000fe20000000800 */
[----:B------:R-:W2:Y:S01]  /*5540*/  S2R R21, SR_CTAID.Y ;  /* 0x0000000000157919 */ /* 0x000ea20000002600 */
[----:B------:R-:W-:-:S05]  /*5550*/  ULDC UR13, c[0x0][0x154] ;  /* 0x00005500000d7ab9 */ /* 0x000fca0000000800 */
[----:B------:R-:W3:Y:S01]  /*5560*/  LDC R20, c[0x0][0x148] ;  /* 0x00005200ff147b82 */ /* 0x000ee20000000800 */
[----:B0-----:R-:W-:Y:S02]  /*5570*/  I2FP.F32.U32 R4, R6 ;  /* 0x0000000600047245 */ /* 0x001fe40000201000 */
[----:B--2---:R-:W-:-:S03]  /*5580*/  I2FP.F32.U32 R22, R21 ;  /* 0x0000001500167245 */ /* 0x004fc60000201000 */
[----:B------:R-:W-:Y:S01]  /*5590*/  FMUL R5, R4, UR8 ;  /* 0x0000000804057c20 */ /* 0x000fe20008400000 */
[----:B------:R-:W-:Y:S02]  /*55a0*/  ULDC.64 UR8, c[0x0][0x728] ;  /* 0x0001ca0000087ab9 */ /* 0x000fe40000000a00 */
[----:B------:R-:W-:-:S03]  /*55b0*/  ISETP.NE.U32.AND P1, PT, RZ, UR8, PT ;  /* 0x00000008ff007c0c */ /* 0x000fc6000bf25070 */
[----:B------:R-:W0:Y:S01]  /*55c0*/  F2I.U32.TRUNC.NTZ R5, R5 ;  /* 0x0000000500057305 */ /* 0x000e22000020f000 */
[----:B------:R-:W-:Y:S01]  /*55d0*/  ISETP.NE.AND.EX P1, PT, RZ, UR9, PT, P1 ;  /* 0x00000009ff007c0c */ /* 0x000fe2000bf25310 */
[----:B0-----:R-:W-:Y:S02]  /*55e0*/  IMAD.MOV R4, RZ, RZ, -R5 ;  /* 0x000000ffff047224 */ /* 0x001fe400078e0a05 */
[----:B------:R-:W-:Y:S02]  /*55f0*/  IMAD.MOV.U32 R5, RZ, RZ, R3 ;  /* 0x000000ffff057224 */ /* 0x000fe400078e0003 */
[----:B-1----:R-:W-:Y:S02]  /*5600*/  IMAD R6, R11, R4, R6 ;  /* 0x000000040b067224 */ /* 0x002fe400078e0206 */
[----:B------:R-:W-:-:S06]  /*5610*/  IMAD.MOV.U32 R4, RZ, RZ, R2 ;  /* 0x000000ffff047224 */ /* 0x000fcc00078e0002 */
[----:B---3--:R-:W-:Y:S05]  /*5620*/  @!P1 BRA `(.L_x_105) ;  /* 0x0000000000289947 */ /* 0x008fea0003800000 */
[----:B------:R-:W-:Y:S02]  /*5630*/  ULDC UR11, c[0x0][0x734] ;  /* 0x0001cd00000b7ab9 */ /* 0x000fe40000000800 */
[----:B------:R-:W-:-:S05]  /*5640*/  IADD3 R5, P1, R2, UR11, RZ ;  /* 0x0000000b02057c10 */ /* 0x000fca000ff3e0ff */
[----:B------:R-:W-:-:S04]  /*5650*/  IMAD.X R19, RZ, RZ, R3, P1 ;  /* 0x000000ffff137224 */ /* 0x000fc800008e0603 */
[----:B------:R-:W-:-:S04]  /*5660*/  IMAD.WIDE.U32 R10, R19, UR8, RZ ;  /* 0x00000008130a7c25 */ /* 0x000fc8000f8e00ff */
[----:B------:R-:W-:-:S04]  /*5670*/  IMAD.WIDE.U32 R10, P1, R5, UR9, R10 ;  /* 0x00000009050a7c25 */ /* 0x000fc8000f82000a */
[----:B------:R-:W-:-:S04]  /*5680*/  IMAD.WIDE.U32 R4, R5, UR8, RZ ;  /* 0x0000000805047c25 */ /* 0x000fc8000f8e00ff */
[----:B------:R-:W-:Y:S01]  /*5690*/  IMAD.MOV.U32 R4, RZ, RZ, R11 ;  /* 0x000000ffff047224 */ /* 0x000fe200078e000b */
[----:B------:R-:W-:Y:S01]  /*56a0*/  IADD3 RZ, P3, R5, R10, RZ ;  /* 0x0000000a05ff7210 */ /* 0x000fe20007f7e0ff */
[----:B------:R-:W-:-:S04]  /*56b0*/  IMAD.X R5, RZ, RZ, RZ, P1 ;  /* 0x000000ffff057224 */ /* 0x000fc800008e06ff */
[----:B------:R-:W-:-:S08]  /*56c0*/  IMAD.WIDE.U32.X R4, R19, UR9, R4, P3 ;  /* 0x0000000913047c25 */ /* 0x000fd000098e0404 */
.L_x_105:
[--C-:B------:R-:W-:Y:S01]  /*56d0*/  SHF.R.U64 R19, R4, UR12, R5.reuse ;  /* 0x0000000c04137c19 */ /* 0x100fe20008001205 */
[----:B------:R-:W-:Y:S01]  /*56e0*/  FMUL R22, R22, UR13 ;  /* 0x0000000d16167c20 */ /* 0x000fe20008400000 */
[----:B------:R-:W-:Y:S01]  /*56f0*/  SHF.R.U32.HI R4, RZ, UR12, R5 ;  /* 0x0000000cff047c19 */ /* 0x000fe20008011605 */
[----:B------:R-:W-:Y:S01]  /*5700*/  ULDC.64 UR8, c[0x0][0x720] ;  /* 0x0001c80000087ab9 */ /* 0x000fe20000000a00 */
[----:B------:R-:W-:Y:S01]  /*5710*/  IADD3 R5, P1, RZ, -R19, RZ ;  /* 0x80000013ff057210 */ /* 0x000fe20007f3e0ff */
[----:B------:R-:W-:Y:S02]  /*5720*/  ULDC.64 UR12, c[0x0][0x740] ;  /* 0x0001d000000c7ab9 */ /* 0x000fe40000000a00 */
[----:B------:R-:W0:Y:S02]  /*5730*/  F2I.U32.TRUNC.NTZ R22, R22 ;  /* 0x0000001600167305 */ /* 0x000e24000020f000 */
[----:B------:R-:W-:Y:S01]  /*5740*/  IMAD.X R4, RZ, RZ, ~R4, P1 ;  /* 0x000000ffff047224 */ /* 0x000fe200008e0e04 */
[----:B------:R-:W-:-:S03]  /*5750*/  ISETP.NE.U32.AND P1, PT, RZ, UR12, PT ;  /* 0x0000000cff007c0c */ /* 0x000fc6000bf25070 */
[----:B------:R-:W-:Y:S01]  /*5760*/  IMAD R4, R4, UR8, RZ ;  /* 0x0000000804047c24 */ /* 0x000fe2000f8e02ff */
[----:B------:R-:W-:-:S03]  /*5770*/  ISETP.NE.AND.EX P1, PT, RZ, UR13, PT, P1 ;  /* 0x0000000dff007c0c */ /* 0x000fc6000bf25310 */
[C---:B------:R-:W-:Y:S02]  /*5780*/  IMAD R11, R5.reuse, UR9, R4 ;  /* 0x00000009050b7c24 */ /* 0x040fe4000f8e0204 */
[----:B------:R-:W-:Y:S01]  /*5790*/  IMAD.WIDE.U32 R4, R5, UR8, R2 ;  /* 0x0000000805047c25 */ /* 0x000fe2000f8e0002 */
[----:B------:R-:W-:-:S03]  /*57a0*/  ULDC UR8, c[0x0][0x718] ;  /* 0x0001c60000087ab9 */ /* 0x000fc60000000800 */
[----:B0-----:R-:W-:Y:S02]  /*57b0*/  IMAD.MOV R10, RZ, RZ, -R22 ;  /* 0x000000ffff0a7224 */ /* 0x001fe400078e0a16 */
[----:B------:R-:W-:Y:S02]  /*57c0*/  IMAD.IADD R5, R5, 0x1, R11 ;  /* 0x0000000105057824 */ /* 0x000fe400078e020b */
[----:B------:R-:W-:-:S03]  /*57d0*/  @P4 IMAD R6, R20, R10, R21 ;  /* 0x0000000a14064224 */ /* 0x000fc600078e0215 */
[--C-:B------:R-:W-:Y:S02]  /*57e0*/  SHF.R.U64 R20, R4, UR8, R5.reuse ;  /* 0x0000000804147c19 */ /* 0x100fe40008001205 */
[----:B------:R-:W-:Y:S01]  /*57f0*/  SHF.R.U32.HI R5, RZ, UR8, R5 ;  /* 0x00000008ff057c19 */ /* 0x000fe20008011605 */
[----:B------:R-:W-:-:S03]  /*5800*/  ULDC UR8, c[0x0][0x708] ;  /* 0x0001c20000087ab9 */ /* 0x000fc60000000800 */
[--C-:B------:R-:W-:Y:S02]  /*5810*/  SHF.R.U64 R22, R20, UR8, R5.reuse ;  /* 0x0000000814167c19 */ /* 0x100fe40008001205 */
[----:B------:R-:W-:Y:S01]  /*5820*/  SHF.R.U32.HI R5, RZ, UR8, R5 ;  /* 0x00000008ff057c19 */ /* 0x000fe20008011605 */
[----:B------:R-:W-:-:S03]  /*5830*/  ULDC UR8, c[0x0][0x758] ;  /* 0x0001d60000087ab9 */ /* 0x000fc60000000800 */
[--C-:B------:R-:W-:Y:S02]  /*5840*/  SHF.R.U64 R21, R22, UR8, R5.reuse ;  /* 0x0000000816157c19 */ /* 0x100fe40008001205 */
[----:B------:R-:W-:-:S03]  /*5850*/  SHF.R.U32.HI R23, RZ, UR8, R5 ;  /* 0x00000008ff177c19 */ /* 0x000fc60008011605 */
[----:B------:R-:W-:Y:S02]  /*5860*/  IMAD.MOV.U32 R4, RZ, RZ, R21 ;  /* 0x000000ffff047224 */ /* 0x000fe400078e0015 */
[----:B------:R-:W-:Y:S01]  /*5870*/  IMAD.MOV.U32 R5, RZ, RZ, R23 ;  /* 0x000000ffff057224 */ /* 0x000fe200078e0017 */
[----:B------:R-:W-:Y:S06]  /*5880*/  @!P1 BRA `(.L_x_106) ;  /* 0x0000000000289947 */ /* 0x000fec0003800000 */
        /* <DEDUP_REMOVED lines=10> */
.L_x_106:
[----:B------:R-:W-:Y:S01]  /*5930*/  ULDC UR8, c[0x0][0x748] ;  /* 0x0001d20000087ab9 */ /* 0x000fe20000000800 */
[----:B------:R-:W-:Y:S01]  /*5940*/  LOP3.LUT R20, R20, UR4, RZ, 0xc0, !PT ;  /* 0x0000000414147c12 */ /* 0x000fe2000f8ec0ff */
[----:B------:R-:W-:Y:S01]  /*5950*/  ULDC UR9, c[0x0][0x710] ;  /* 0x0001c40000097ab9 */ /* 0x000fe20000000800 */
[----:B------:R-:W-:Y:S01]  /*5960*/  SHF.R.U64 R5, R4, UR8, R5 ;  /* 0x0000000804057c19 */ /* 0x000fe20008001205 */
[----:B------:R-:W-:Y:S01]  /*5970*/  ULDC UR8, c[0x0][0x738] ;  /* 0x0001ce0000087ab9 */ /* 0x000fe20000000800 */
[----:B------:R-:W-:Y:S01]  /*5980*/  LOP3.LUT R4, R22, UR7, RZ, 0xc0, !PT ;  /* 0x0000000716047c12 */ /* 0x000fe2000f8ec0ff */
[----:B------:R-:W-:-:S04]  /*5990*/  IMAD.MOV.U32 R10, RZ, RZ, 0x1 ;  /* 0x00000001ff0a7424 */ /* 0x000fc800078e00ff */
[----:B------:R-:W-:Y:S02]  /*59a0*/  IMAD R11, R5, UR5, R4 ;  /* 0x00000005050b7c24 */ /* 0x000fe4000f8e0204 */
[----:B------:R-:W-:Y:S02]  /*59b0*/  IMAD.MOV R4, RZ, RZ, -R5 ;  /* 0x000000ffff047224 */ /* 0x000fe400078e0a05 */
[----:B------:R-:W-:Y:S02]  /*59c0*/  IMAD R6, R11, UR9, R6 ;  /* 0x000000090b067c24 */ /* 0x000fe4000f8e0206 */
[----:B------:R-:W-:Y:S01]  /*59d0*/  IMAD R21, R4, UR8, R21 ;  /* 0x0000000804157c24 */ /* 0x000fe2000f8e0215 */
[----:B------:R-:W-:Y:S01]  /*59e0*/  ULDC UR8, c[0x0][0x700] ;  /* 0x0001c00000087ab9 */ /* 0x000fe20000000800 */
[----:B------:R-:W-:Y:S02]  /*59f0*/  IMAD.MOV.U32 R5, RZ, RZ, R19 ;  /* 0x000000ffff057224 */ /* 0x000fe400078e0013 */
[----:B------:R-:W-:-:S05]  /*5a00*/  IMAD R21, R21, UR8, R20 ;  /* 0x0000000815157c24 */ /* 0x000fca000f8e0214 */
[----:B------:R-:W-:Y:S02]  /*5a10*/  SEL R4, R21, R6, !P4 ;  /* 0x0000000615047207 */ /* 0x000fe40006000000 */
[----:B------:R-:W-:-:S07]  /*5a20*/  SEL R6, R6, R21, !P4 ;  /* 0x0000001506067207 */ /* 0x000fce0006000000 */
.L_x_104:
[----:B------:R-:W-:Y:S05]  /*5a30*/  BSYNC B1 ;  /* 0x0000000000017941 */ /* 0x000fea0003800000 */
.L_x_103:
[----:B------:R-:W-:-:S13]  /*5a40*/  LOP3.LUT P1, RZ, R10, 0xff, RZ, 0xc0, !PT ;  /* 0x000000ff0aff7812 */ /* 0x000fda000782c0ff */
[----:B------:R-:W-:Y:S05]  /*5a50*/  @P1 BRA `(.L_x_107) ;  /* 0xfffffff000e81947 */ /* 0x000fea000383ffff */
[----:B------:R-:W-:Y:S05]  /*5a60*/  BSYNC B0 ;  /* 0x0000000000007941 */ /* 0x000fea0003800000 */
.L_x_95:
[----:B------:R-:W-:-:S03]  /*5a70*/  UMOV UR8, 0xffffffff ;  /* 0xffffffff00087882 */ /* 0x000fc60000000000 */
[----:B------:R-:W-:Y:S05]  /*5a80*/  BRA.DIV UR8, `(.L_x_108) ;  /* 0x0000000608e87947 */ /* 0x000fea000b800000 */
[----:B------:R-:W-:-:S13]  /*5a90*/  ELECT P0, URZ, PT ;  /* 0x00000000003f782f */ /* 0x000fda0003800000 */
.L_x_129:
[----:B------:R-:W-:Y:S04]  /*5aa0*/  BSSY B0, `(.L_x_109) ;  /* 0x0000058000007945 */ /* 0x000fe80003800000 */
[----:B------:R-:W-:Y:S05]  /*5ab0*/  @!P0 BRA `(.L_x_110) ;  /* 0x0000000400588947 */ /* 0x000fea0003800000 */
[----:B------:R-:W-:-:S04]  /*5ac0*/  LOP3.LUT R7, R7, 0x2, RZ, 0xfc, !PT ;  /* 0x0000000207077812 */ /* 0x000fc800078efcff */
[----:B------:R-:W-:-:S13]  /*5ad0*/  ISETP.NE.AND P0, PT, R7, 0x3, PT ;  /* 0x000000030700780c */ /* 0x000fda0003f05270 */
[----:B------:R-:W-:Y:S05]  /*5ae0*/  @!P0 BRA `(.L_x_111) ;  /* 0x0000000000048947 */ /* 0x000fea0003800000 */
[----:B------:R-:W-:Y:S01]  /*5af0*/  BPT.TRAP 0x1 ;  /* 0x000000040000795c */ /* 0x000fe20000300000 */
.L_x_111:
[----:B------:R-:W0:Y:S01]  /*5b00*/  S2R R3, SR_CgaCtaId ;  /* 0x0000000000037919 */ /* 0x000e220000008800 */
[----:B------:R-:W-:Y:S02]  /*5b10*/  MOV R0, 0x400 ;  /* 0x0000040000007802 */ /* 0x000fe40000000f00 */
[----:B------:R-:W-:Y:S02]  /*5b20*/  SHF.L.U32 R2, R12, 0x1f, RZ ;  /* 0x0000001f0c027819 */ /* 0x000fe400000006ff */
[----:B0-----:R-:W-:-:S05]  /*5b30*/  LEA R0, R3, R0, 0x18 ;  /* 0x0000000003007211 */ /* 0x001fca00078ec0ff */
[----:B------:R-:W-:-:S04]  /*5b40*/  VIADD R0, R0, 0x48 ;  /* 0x0000004800007836 */ /* 0x000fc80000000000 */
[C---:B------:R-:W-:Y:S02]  /*5b50*/  IMAD R5, R13.reuse, 0x8, R0 ;  /* 0x000000080d057824 */ /* 0x040fe400078e0200 */
[----:B------:R-:W-:Y:S02]  /*5b60*/  VIADD R13, R13, 0x1 ;  /* 0x000000010d0d7836 */ /* 0x000fe40000000000 */
[----:B------:R-:W0:Y:S03]  /*5b70*/  SYNCS.PHASECHK.TRANS64.TRYWAIT P0, [R5+URZ], R2 ;  /* 0x00000002050075a7 */ /* 0x000e26000800017f */
[----:B------:R-:W-:-:S04]  /*5b80*/  ISETP.NE.AND P1, PT, R13, 0x9, PT ;  /* 0x000000090d00780c */ /* 0x000fc80003f25270 */
[----:B------:R-:W-:Y:S02]  /*5b90*/  SEL R3, RZ, 0x1, P1 ;  /* 0x00000001ff037807 */ /* 0x000fe40000800000 */
[----:B------:R-:W-:Y:S02]  /*5ba0*/  SEL R13, R13, RZ, P1 ;  /* 0x000000ff0d0d7207 */ /* 0x000fe40000800000 */
[----:B------:R-:W-:-:S03]  /*5bb0*/  LOP3.LUT R12, R12, R3, RZ, 0x3c, !PT ;  /* 0x000000030c0c7212 */ /* 0x000fc600078e3cff */
[----:B------:R-:W-:Y:S01]  /*5bc0*/  IMAD R7, R13, 0x8, R0 ;  /* 0x000000080d077824 */ /* 0x000fe200078e0200 */
[----:B------:R-:W-:Y:S01]  /*5bd0*/  SHF.L.U32 R4, R12, 0x1f, RZ ;  /* 0x0000001f0c047819 */ /* 0x000fe200000006ff */
[----:B0-----:R-:W-:Y:S06]  /*5be0*/  @!P0 BRA `(.L_x_112) ;  /* 0x0000000400b48947 */ /* 0x001fec0003800000 */
.L_x_130:
[----:B------:R-:W1:Y:S01]  /*5bf0*/  SYNCS.PHASECHK.TRANS64.TRYWAIT P0, [R7+URZ], R4 ;  /* 0x00000004070075a7 */ /* 0x000e62000800017f */
[----:B0-----:R-:W-:-:S05]  /*5c00*/  VIADD R2, R13, 0x1 ;  /* 0x000000010d027836 */ /* 0x001fca0000000000 */
[----:B------:R-:W-:-:S04]  /*5c10*/  ISETP.NE.AND P1, PT, R2, 0x9, PT ;  /* 0x000000090200780c */ /* 0x000fc80003f25270 */
[----:B------:R-:W-:Y:S02]  /*5c20*/  SEL R3, RZ, 0x1, P1 ;  /* 0x00000001ff037807 */ /* 0x000fe40000800000 */
[----:B------:R-:W-:Y:S02]  /*5c30*/  SEL R9, R2, RZ, P1 ;  /* 0x000000ff02097207 */ /* 0x000fe40000800000 */
[----:B------:R-:W-:-:S03]  /*5c40*/  LOP3.LUT R12, R12, R3, RZ, 0x3c, !PT ;  /* 0x000000030c0c7212 */ /* 0x000fc600078e3cff */
[----:B------:R-:W-:Y:S01]  /*5c50*/  IMAD R6, R9, 0x8, R0 ;  /* 0x0000000809067824 */ /* 0x000fe200078e0200 */
[----:B------:R-:W-:Y:S01]  /*5c60*/  SHF.L.U32 R5, R12, 0x1f, RZ ;  /* 0x0000001f0c057819 */ /* 0x000fe200000006ff */
[----:B-1----:R-:W-:Y:S06]  /*5c70*/  @!P0 BRA `(.L_x_113) ;  /* 0x0000000400a48947 */ /* 0x002fec0003800000 */
.L_x_131:
[----:B------:R-:W1:Y:S01]  /*5c80*/  SYNCS.PHASECHK.TRANS64.TRYWAIT P0, [R6+URZ], R5 ;  /* 0x00000005060075a7 */ /* 0x000e62000800017f */
[----:B------:R-:W-:-:S05]  /*5c90*/  VIADD R2, R9, 0x1 ;  /* 0x0000000109027836 */ /* 0x000fca0000000000 */
[----:B------:R-:W-:-:S04]  /*5ca0*/  ISETP.NE.AND P1, PT, R2, 0x9, PT ;  /* 0x000000090200780c */ /* 0x000fc80003f25270 */
[----:B------:R-:W-:Y:S02]  /*5cb0*/  SEL R3, RZ, 0x1, P1 ;  /* 0x00000001ff037807 */ /* 0x000fe40000800000 */
[----:B0-----:R-:W-:Y:S02]  /*5cc0*/  SEL R7, R2, RZ, P1 ;  /* 0x000000ff02077207 */ /* 0x001fe40000800000 */
[----:B------:R-:W-:-:S03]  /*5cd0*/  LOP3.LUT R12, R12, R3, RZ, 0x3c, !PT ;  /* 0x000000030c0c7212 */ /* 0x000fc600078e3cff */
[----:B------:R-:W-:Y:S01]  /*5ce0*/  IMAD R9, R7, 0x8, R0 ;  /* 0x0000000807097824 */ /* 0x000fe200078e0200 */
[----:B------:R-:W-:Y:S01]  /*5cf0*/  SHF.L.U32 R4, R12, 0x1f, RZ ;  /* 0x0000001f0c047819 */ /* 0x000fe200000006ff */
[----:B-1----:R-:W-:Y:S06]  /*5d00*/  @!P0 BRA `(.L_x_114) ;  /* 0x0000000400948947 */ /* 0x002fec0003800000 */
.L_x_132:
[----:B------:R-:W1:Y:S01]  /*5d10*/  SYNCS.PHASECHK.TRANS64.TRYWAIT P0, [R9+URZ], R4 ;  /* 0x00000004090075a7 */ /* 0x000e62000800017f */
[----:B------:R-:W-:-:S05]  /*5d20*/  VIADD R2, R7, 0x1 ;  /* 0x0000000107027836 */ /* 0x000fca0000000000 */
[----:B------:R-:W-:-:S04]  /*5d30*/  ISETP.NE.AND P1, PT, R2, 0x9, PT ;  /* 0x000000090200780c */ /* 0x000fc80003f25270 */
[----:B------:R-:W-:Y:S02]  /*5d40*/  SEL R3, RZ, 0x1, P1 ;  /* 0x00000001ff037807 */ /* 0x000fe40000800000 */
[----:B------:R-:W-:Y:S02]  /*5d50*/  SEL R7, R2, RZ, P1 ;  /* 0x000000ff02077207 */ /* 0x000fe40000800000 */
[----:B------:R-:W-:-:S03]  /*5d60*/  LOP3.LUT R12, R12, R3, RZ, 0x3c, !PT ;  /* 0x000000030c0c7212 */ /* 0x000fc600078e3cff */
[----:B0-----:R-:W-:Y:S01]  /*5d70*/  IMAD R6, R7, 0x8, R0 ;  /* 0x0000000807067824 */ /* 0x001fe200078e0200 */
[----:B------:R-:W-:Y:S01]  /*5d80*/  SHF.L.U32 R5, R12, 0x1f, RZ ;  /* 0x0000001f0c057819 */ /* 0x000fe200000006ff */
[----:B-1----:R-:W-:Y:S06]  /*5d90*/  @!P0 BRA `(.L_x_115) ;  /* 0x0000000400848947 */ /* 0x002fec0003800000 */
.L_x_133:
        /* <DEDUP_REMOVED lines=9> */
.L_x_134:
[----:B------:R-:W1:Y:S01]  /*5e30*/  SYNCS.PHASECHK.TRANS64.TRYWAIT P0, [R9+URZ], R4 ;  /* 0x00000004090075a7 */ /* 0x000e62000800017f */
[----:B------:R-:W-:-:S05]  /*5e40*/  VIADD R2, R7, 0x1 ;  /* 0x0000000107027836 */ /* 0x000fca0000000000 */
[----:B------:R-:W-:-:S04]  /*5e50*/  ISETP.NE.AND P1, PT, R2, 0x9, PT ;  /* 0x000000090200780c */ /* 0x000fc80003f25270 */
[----:B------:R-:W-:Y:S02]  /*5e60*/  SEL R3, RZ, 0x1, P1 ;  /* 0x00000001ff037807 */ /* 0x000fe40000800000 */
[----:B------:R-:W-:Y:S02]  /*5e70*/  SEL R7, R2, RZ, P1 ;  /* 0x000000ff02077207 */ /* 0x000fe40000800000 */
[----:B------:R-:W-:-:S03]  /*5e80*/  LOP3.LUT R12, R12, R3, RZ, 0x3c, !PT ;  /* 0x000000030c0c7212 */ /* 0x000fc600078e3cff */
[----:B------:R-:W-:Y:S01]  /*5e90*/  IMAD R8, R7, 0x8, R0 ;  /* 0x0000000807087824 */ /* 0x000fe200078e0200 */
[----:B0-----:R-:W-:Y:S01]  /*5ea0*/  SHF.L.U32 R5, R12, 0x1f, RZ ;  /* 0x0000001f0c057819 */ /* 0x001fe200000006ff */
[----:B-1----:R-:W-:Y:S06]  /*5eb0*/  @!P0 BRA `(.L_x_117) ;  /* 0x0000000400648947 */ /* 0x002fec0003800000 */
.L_x_135:
[----:B------:R-:W1:Y:S01]  /*5ec0*/  SYNCS.PHASECHK.TRANS64.TRYWAIT P0, [R8+URZ], R5 ;  /* 0x00000005080075a7 */ /* 0x000e62000800017f */
[----:B------:R-:W-:-:S05]  /*5ed0*/  VIADD R2, R7, 0x1 ;  /* 0x0000000107027836 */ /* 0x000fca0000000000 */
[----:B------:R-:W-:-:S04]  /*5ee0*/  ISETP.NE.AND P1, PT, R2, 0x9, PT ;  /* 0x000000090200780c */ /* 0x000fc80003f25270 */
[----:B------:R-:W-:Y:S02]  /*5ef0*/  SEL R3, RZ, 0x1, P1 ;  /* 0x00000001ff037807 */ /* 0x000fe40000800000 */
[----:B------:R-:W-:Y:S02]  /*5f00*/  SEL R7, R2, RZ, P1 ;  /* 0x000000ff02077207 */ /* 0x000fe40000800000 */
[----:B0-----:R-:W-:-:S03]  /*5f10*/  LOP3.LUT R9, R12, R3, RZ, 0x3c, !PT ;  /* 0x000000030c097212 */ /* 0x001fc600078e3cff */
[----:B------:R-:W-:Y:S01]  /*5f20*/  IMAD R11, R7, 0x8, R0 ;  /* 0x00000008070b7824 */ /* 0x000fe200078e0200 */
[----:B------:R-:W-:Y:S01]  /*5f30*/  SHF.L.U32 R6, R9, 0x1f, RZ ;  /* 0x0000001f09067819 */ /* 0x000fe200000006ff */
[----:B-1----:R-:W-:Y:S06]  /*5f40*/  @!P0 BRA `(.L_x_118) ;  /* 0x0000000400548947 */ /* 0x002fec0003800000 */
.L_x_136:
[----:B------:R-:W1:Y:S01]  /*5f50*/  SYNCS.PHASECHK.TRANS64.TRYWAIT P0, [R11+URZ], R6 ;  /* 0x000000060b0075a7 */ /* 0x000e62000800017f */
[----:B------:R-:W-:-:S05]  /*5f60*/  VIADD R2, R7, 0x1 ;  /* 0x0000000107027836 */ /* 0x000fca0000000000 */
[----:B------:R-:W-:-:S04]  /*5f70*/  ISETP.NE.AND P1, PT, R2, 0x9, PT ;  /* 0x000000090200780c */ /* 0x000fc80003f25270 */
[----:B------:R-:W-:Y:S02]  /*5f80*/  SEL R4, RZ, 0x1, P1 ;  /* 0x00000001ff047807 */ /* 0x000fe40000800000 */
[----:B------:R-:W-:Y:S02]  /*5f90*/  SEL R3, R2, RZ, P1 ;  /* 0x000000ff02037207 */ /* 0x000fe40000800000 */
[----:B------:R-:W-:Y:S01]  /*5fa0*/  LOP3.LUT R4, R9, R4, RZ, 0x3c, !PT ;  /* 0x0000000409047212 */ /* 0x000fe200078e3cff */
[----:B-1----:R-:W-:Y:S06]  /*5fb0*/  @!P0 BRA `(.L_x_119) ;  /* 0x00000004004c8947 */ /* 0x002fec0003800000 */
.L_x_137:
[----:B------:R-:W-:Y:S01]  /*5fc0*/  IMAD R3, R3, 0x8, R0 ;  /* 0x0000000803037824 */ /* 0x000fe200078e0200 */
[----:B------:R-:W-:-:S07]  /*5fd0*/  SHF.L.U32 R0, R4, 0x1f, RZ ;  /* 0x0000001f04007819 */ /* 0x000fce00000006ff */
.L_x_120:
[----:B--2---:R2:W3:Y:S02]  /*5fe0*/  SYNCS.PHASECHK.TRANS64.TRYWAIT P0, [R3+URZ], R0 ;  /* 0x00000000030075a7 */ /* 0x0044e4000800017f */
[----:B---3--:R-:W-:Y:S05]  /*5ff0*/  @!P0 NANOSLEEP.SYNCS 0x989680 ;  /* 0x009896800000895d */ /* 0x008fea0003900000 */
[----:B------:R-:W3:Y:S02]  /*6000*/  @!P0 SYNCS.PHASECHK.TRANS64 P0, [R3+URZ], R0 ;  /* 0x00000000030085a7 */ /* 0x000ee4000800007f */
[----:B---3--:R-:W-:Y:S05]  /*6010*/  @!P0 BRA `(.L_x_120) ;  /* 0xfffffffc00f08947 */ /* 0x008fea000383ffff */
.L_x_110:
[----:B------:R-:W-:Y:S05]  /*6020*/  BSYNC B0 ;  /* 0x0000000000007941 */ /* 0x000fea0003800000 */
.L_x_109:
[----:B------:R-:W-:Y:S05]  /*6030*/  EXIT ;  /* 0x000000000000794d */ /* 0x000fea0003800000 */
.L_x_20:
[----:B0-----:R-:W-:-:S04]  /*6040*/  IMAD.U32 R20, RZ, RZ, UR12 ;  /* 0x0000000cff147e24 */ /* 0x001fc8000f8e00ff */
[----:B------:R0:W1:Y:S03]  /*6050*/  SYNCS.PHASECHK.TRANS64.TRYWAIT P1, [R20+URZ+-0x8], R19 ;  /* 0xfffff813140075a7 */ /* 0x000066000802017f */
[----:B-1----:R-:W-:Y:S05]  /*6060*/  @!P1 NANOSLEEP.SYNCS 0x989680 ;  /* 0x009896800000995d */ /* 0x002fea0003900000 */
[----:B------:R-:W1:Y:S02]  /*6070*/  @!P1 SYNCS.PHASECHK.TRANS64 P1, [R20+URZ+-0x8], R19 ;  /* 0xfffff813140095a7 */ /* 0x000e64000802007f */
[----:B-1----:R-:W-:Y:S05]  /*6080*/  @!P1 BRA `(.L_x_20) ;  /* 0xfffffffc00ec9947 */ /* 0x002fea000383ffff */
[----:B------:R-:W-:Y:S05]  /*6090*/  BRA `(.L_x_121) ;  /* 0xffffffb400c87947 */ /* 0x000fea000383ffff */
.L_x_25:
[----:B-1----:R-:W-:-:S04]  /*60a0*/  IMAD.U32 R22, RZ, RZ, UR8 ;  /* 0x00000008ff167e24 */ /* 0x002fc8000f8e00ff */
[----:B------:R1:W3:Y:S03]  /*60b0*/  SYNCS.PHASECHK.TRANS64.TRYWAIT P1, [R22+URZ], R21 ;  /* 0x00000015160075a7 */ /* 0x0002e6000802017f */
[----:B---3--:R-:W-:Y:S05]  /*60c0*/  @!P1 NANOSLEEP.SYNCS 0x989680 ;  /* 0x009896800000995d */ /* 0x008fea0003900000 */
[----:B------:R-:W3:Y:S02]  /*60d0*/  @!P1 SYNCS.PHASECHK.TRANS64 P1, [R22+URZ], R21 ;  /* 0x00000015160095a7 */ /* 0x000ee4000802007f */
[----:B---3--:R-:W-:Y:S05]  /*60e0*/  @!P1 BRA `(.L_x_25) ;  /* 0xfffffffc00ec9947 */ /* 0x008fea000383ffff */
[----:B------:R-:W-:Y:S05]  /*60f0*/  BRA `(.L_x_24) ;  /* 0xffffffb800347947 */ /* 0x000fea000383ffff */
.L_x_29:
[----:B0-----:R-:W-:-:S04]  /*6100*/  IMAD.U32 R20, RZ, RZ, UR12 ;  /* 0x0000000cff147e24 */ /* 0x001fc8000f8e00ff */
[----:B------:R0:W1:Y:S03]  /*6110*/  SYNCS.PHASECHK.TRANS64.TRYWAIT P1, [R20+URZ+0x8], R19 ;  /* 0x00000813140075a7 */ /* 0x000066000802017f */
[----:B-1----:R-:W-:Y:S05]  /*6120*/  @!P1 NANOSLEEP.SYNCS 0x989680 ;  /* 0x009896800000995d */ /* 0x002fea0003900000 */
[----:B------:R-:W1:Y:S02]  /*6130*/  @!P1 SYNCS.PHASECHK.TRANS64 P1, [R20+URZ+0x8], R19 ;  /* 0x00000813140095a7 */ /* 0x000e64000802007f */
[----:B-1----:R-:W-:Y:S05]  /*6140*/  @!P1 BRA `(.L_x_29) ;  /* 0xfffffffc00ec9947 */ /* 0x002fea000383ffff */
[----:B------:R-:W-:Y:S05]  /*6150*/  BRA `(.L_x_122) ;  /* 0xffffffbc00247947 */ /* 0x000fea000383ffff */
.L_x_96:
[----:B------:R-:W-:Y:S01]  /*6160*/  BSSY B1, `(.L_x_123) ;  /* 0x0000006000017945 */ /* 0x000fe20003800000 */
[----:B------:R-:W-:-:S07]  /*6170*/  IMAD.MOV.U32 R10, RZ, RZ, -0x1 ;  /* 0xffffffffff0a7424 */ /* 0x000fce00078e00ff */
[----:B------:R-:W-:Y:S05]  /*6180*/  WARPSYNC.COLLECTIVE R10, `(.L_x_124) ;  /* 0x000000000a0c7348 */ /* 0x000fea0003c00000 */
[----:B------:R-:W-:Y:S02]  /*6190*/  ELECT P1, UR62, PT ;  /* 0x00000000003e782f */ /* 0x000fe40003820000 */
[----:B------:R-:W-:Y:S01]  /*61a0*/  MOV R10, UR62 ;  /* 0x0000003e000a7c02 */ /* 0x000fe20008000f00 */
[----:B------:R-:W-:Y:S10]  /*61b0*/  ENDCOLLECTIVE ;  /* 0x000000000000791b */ /* 0x000ff40003800000 */
.L_x_124:
[----:B------:R-:W-:Y:S05]  /*61c0*/  BSYNC B1 ;  /* 0x0000000000017941 */ /* 0x000fea0003800000 */
.L_x_123:
[----:B------:R-:W-:Y:S05]  /*61d0*/  BRA `(.L_x_125) ;  /* 0xffffffec00147947 */ /* 0x000fea000383ffff */
.L_x_99:
[----:B-1----:R1:W2:Y:S02]  /*61e0*/  SYNCS.PHASECHK.TRANS64.TRYWAIT P1, [R21+URZ+0x48], R10 ;  /* 0x0000480a150075a7 */ /* 0x0022a4000802017f */
[----:B--2---:R-:W-:Y:S05]  /*61f0*/  @!P1 NANOSLEEP.SYNCS 0x989680 ;  /* 0x009896800000995d */ /* 0x004fea0003900000 */
[----:B------:R-:W2:Y:S02]  /*6200*/  @!P1 SYNCS.PHASECHK.TRANS64 P1, [R21+URZ+0x48], R10 ;  /* 0x0000480a150095a7 */ /* 0x000ea4000802007f */
[----:B--2---:R-:W-:Y:S05]  /*6210*/  @!P1 BRA `(.L_x_99) ;  /* 0xfffffffc00f09947 */ /* 0x004fea000383ffff */
[----:B------:R-:W-:Y:S05]  /*6220*/  BRA `(.L_x_126) ;  /* 0xffffffec00507947 */ /* 0x000fea000383ffff */
.L_x_108:
[----:B------:R-:W-:Y:S01]  /*6230*/  BSSY B0, `(.L_x_127) ;  /* 0x0000006000007945 */ /* 0x000fe20003800000 */
[----:B------:R-:W-:-:S07]  /*6240*/  IMAD.MOV.U32 R10, RZ, RZ, -0x1 ;  /* 0xffffffffff0a7424 */ /* 0x000fce00078e00ff */
[----:B------:R-:W-:Y:S05]  /*6250*/  WARPSYNC.COLLECTIVE R10, `(.L_x_128) ;  /* 0x000000000a0c7348 */ /* 0x000fea0003c00000 */
[----:B------:R-:W-:Y:S02]  /*6260*/  ELECT P1, UR62, PT ;  /* 0x00000000003e782f */ /* 0x000fe40003820000 */
[----:B------:R-:W-:Y:S01]  /*6270*/  MOV R10, UR62 ;  /* 0x0000003e000a7c02 */ /* 0x000fe20008000f00 */
[----:B------:R-:W-:Y:S10]  /*6280*/  ENDCOLLECTIVE ;  /* 0x000000000000791b */ /* 0x000ff40003800000 */
.L_x_128:
[----:B------:R-:W-:Y:S05]  /*6290*/  BSYNC B0 ;  /* 0x0000000000007941 */ /* 0x000fea0003800000 */
.L_x_127:
[----:B------:R-:W-:Y:S01]  /*62a0*/  PLOP3.LUT P0, PT, P1, PT, PT, 0x80, 0x0 ;  /* 0x000000000000781c */ /* 0x000fe20000f0f070 */
[----:B------:R-:W-:-:S12]  /*62b0*/  BRA `(.L_x_129) ;  /* 0xfffffff400f87947 */ /* 0x000fd8000383ffff */
.L_x_112:
[----:B0-----:R0:W1:Y:S02]  /*62c0*/  SYNCS.PHASECHK.TRANS64.TRYWAIT P0, [R5+URZ], R2 ;  /* 0x00000002050075a7 */ /* 0x001064000800017f */
[----:B-1----:R-:W-:Y:S05]  /*62d0*/  @!P0 NANOSLEEP.SYNCS 0x989680 ;  /* 0x009896800000895d */ /* 0x002fea0003900000 */
[----:B------:R-:W1:Y:S02]  /*62e0*/  @!P0 SYNCS.PHASECHK.TRANS64 P0, [R5+URZ], R2 ;  /* 0x00000002050085a7 */ /* 0x000e64000800007f */
[----:B-1----:R-:W-:Y:S05]  /*62f0*/  @!P0 BRA `(.L_x_112) ;  /* 0xfffffffc00f08947 */ /* 0x002fea000383ffff */
[----:B------:R-:W-:Y:S05]  /*6300*/  BRA `(.L_x_130) ;  /* 0xfffffff800387947 */ /* 0x000fea000383ffff */
.L_x_113:
[----:B0-----:R0:W1:Y:S02]  /*6310*/  SYNCS.PHASECHK.TRANS64.TRYWAIT P0, [R7+URZ], R4 ;  /* 0x00000004070075a7 */ /* 0x001064000800017f */
[----:B-1----:R-:W-:Y:S05]  /*6320*/  @!P0 NANOSLEEP.SYNCS 0x989680 ;  /* 0x009896800000895d */ /* 0x002fea0003900000 */
[----:B------:R-:W1:Y:S02]  /*6330*/  @!P0 SYNCS.PHASECHK.TRANS64 P0, [R7+URZ], R4 ;  /* 0x00000004070085a7 */ /* 0x000e64000800007f */
[----:B-1----:R-:W-:Y:S05]  /*6340*/  @!P0 BRA `(.L_x_113) ;  /* 0xfffffffc00f08947 */ /* 0x002fea000383ffff */
[----:B------:R-:W-:Y:S05]  /*6350*/  BRA `(.L_x_131) ;  /* 0xfffffff800487947 */ /* 0x000fea000383ffff */
.L_x_114:
[----:B0-----:R0:W1:Y:S02]  /*6360*/  SYNCS.PHASECHK.TRANS64.TRYWAIT P0, [R6+URZ], R5 ;  /* 0x00000005060075a7 */ /* 0x001064000800017f */
[----:B-1----:R-:W-:Y:S05]  /*6370*/  @!P0 NANOSLEEP.SYNCS 0x989680 ;  /* 0x009896800000895d */ /* 0x002fea0003900000 */
[----:B------:R-:W1:Y:S02]  /*6380*/  @!P0 SYNCS.PHASECHK.TRANS64 P0, [R6+URZ], R5 ;  /* 0x00000005060085a7 */ /* 0x000e64000800007f */
[----:B-1----:R-:W-:Y:S05]  /*6390*/  @!P0 BRA `(.L_x_114) ;  /* 0xfffffffc00f08947 */ /* 0x002fea000383ffff */
[----:B------:R-:W-:Y:S05]  /*63a0*/  BRA `(.L_x_132) ;  /* 0xfffffff800587947 */ /* 0x000fea000383ffff */
.L_x_115:
[----:B0-----:R0:W1:Y:S02]  /*63b0*/  SYNCS.PHASECHK.TRANS64.TRYWAIT P0, [R9+URZ], R4 ;  /* 0x00000004090075a7 */ /* 0x001064000800017f */
[----:B-1----:R-:W-:Y:S05]  /*63c0*/  @!P0 NANOSLEEP.SYNCS 0x989680 ;  /* 0x009896800000895d */ /* 0x002fea0003900000 */
[----:B------:R-:W1:Y:S02]  /*63d0*/  @!P0 SYNCS.PHASECHK.TRANS64 P0, [R9+URZ], R4 ;  /* 0x00000004090085a7 */ /* 0x000e64000800007f */
[----:B-1----:R-:W-:Y:S05]  /*63e0*/  @!P0 BRA `(.L_x_115) ;  /* 0xfffffffc00f08947 */ /* 0x002fea000383ffff */
[----:B------:R-:W-:Y:S05]  /*63f0*/  BRA `(.L_x_133) ;  /* 0xfffffff800687947 */ /* 0x000fea000383ffff */
.L_x_116:
[----:B0-----:R0:W1:Y:S02]  /*6400*/  SYNCS.PHASECHK.TRANS64.TRYWAIT P0, [R6+URZ], R5 ;  /* 0x00000005060075a7 */ /* 0x001064000800017f */
[----:B-1----:R-:W-:Y:S05]  /*6410*/  @!P0 NANOSLEEP.SYNCS 0x989680 ;  /* 0x009896800000895d */ /* 0x002fea0003900000 */
[----:B------:R-:W1:Y:S02]  /*6420*/  @!P0 SYNCS.PHASECHK.TRANS64 P0, [R6+URZ], R5 ;  /* 0x00000005060085a7 */ /* 0x000e64000800007f */
[----:B-1----:R-:W-:Y:S05]  /*6430*/  @!P0 BRA `(.L_x_116) ;  /* 0xfffffffc00f08947 */ /* 0x002fea000383ffff */
[----:B------:R-:W-:Y:S05]  /*6440*/  BRA `(.L_x_134) ;  /* 0xfffffff800787947 */ /* 0x000fea000383ffff */
.L_x_117:
[----:B0-----:R0:W1:Y:S02]  /*6450*/  SYNCS.PHASECHK.TRANS64.TRYWAIT P0, [R9+URZ], R4 ;  /* 0x00000004090075a7 */ /* 0x001064000800017f */
[----:B-1----:R-:W-:Y:S05]  /*6460*/  @!P0 NANOSLEEP.SYNCS 0x989680 ;  /* 0x009896800000895d */ /* 0x002fea0003900000 */
[----:B------:R-:W1:Y:S02]  /*6470*/  @!P0 SYNCS.PHASECHK.TRANS64 P0, [R9+URZ], R4 ;  /* 0x00000004090085a7 */ /* 0x000e64000800007f */
[----:B-1----:R-:W-:Y:S05]  /*6480*/  @!P0 BRA `(.L_x_117) ;  /* 0xfffffffc00f08947 */ /* 0x002fea000383ffff */
[----:B------:R-:W-:Y:S05]  /*6490*/  BRA `(.L_x_135) ;  /* 0xfffffff800887947 */ /* 0x000fea000383ffff */
.L_x_118:
[----:B0-----:R0:W1:Y:S02]  /*64a0*/  SYNCS.PHASECHK.TRANS64.TRYWAIT P0, [R8+URZ], R5 ;  /* 0x00000005080075a7 */ /* 0x001064000800017f */
[----:B-1----:R-:W-:Y:S05]  /*64b0*/  @!P0 NANOSLEEP.SYNCS 0x989680 ;  /* 0x009896800000895d */ /* 0x002fea0003900000 */
[----:B------:R-:W1:Y:S02]  /*64c0*/  @!P0 SYNCS.PHASECHK.TRANS64 P0, [R8+URZ], R5 ;  /* 0x00000005080085a7 */ /* 0x000e64000800007f */
[----:B-1----:R-:W-:Y:S05]  /*64d0*/  @!P0 BRA `(.L_x_118) ;  /* 0xfffffffc00f08947 */ /* 0x002fea000383ffff */
[----:B------:R-:W-:Y:S05]  /*64e0*/  BRA `(.L_x_136) ;  /* 0xfffffff800987947 */ /* 0x000fea000383ffff */
.L_x_119:
[----:B-1----:R1:W2:Y:S02]  /*64f0*/  SYNCS.PHASECHK.TRANS64.TRYWAIT P0, [R11+URZ], R6 ;  /* 0x000000060b0075a7 */ /* 0x0022a4000800017f */
[----:B--2---:R-:W-:Y:S05]  /*6500*/  @!P0 NANOSLEEP.SYNCS 0x989680 ;  /* 0x009896800000895d */ /* 0x004fea0003900000 */
[----:B------:R-:W2:Y:S02]  /*6510*/  @!P0 SYNCS.PHASECHK.TRANS64 P0, [R11+URZ], R6 ;  /* 0x000000060b0085a7 */ /* 0x000ea4000800007f */
[----:B--2---:R-:W-:Y:S05]  /*6520*/  @!P0 BRA `(.L_x_119) ;  /* 0xfffffffc00f08947 */ /* 0x004fea000383ffff */
[----:B------:R-:W-:Y:S05]  /*6530*/  BRA `(.L_x_137) ;  /* 0xfffffff800a07947 */ /* 0x000fea000383ffff */
.L_x_138:
[----:B------:R-:W-:-:S00]  /*6540*/  BRA `(.L_x_138) ;  /* 0xfffffffc00fc7947 */ /* 0x000fc0000383ffff */
[----:B------:R-:W-:-:S00]  /*6550*/  NOP ;  /* 0x0000000000007918 */ /* 0x000fc00000000000 */
        /* <DEDUP_REMOVED lines=10> */
.L_x_139:


//--------------------- .nv.shared._ZN7cutlass13device_kernelINS_4gemm6kernel13GemmUniversalIN4cute5tupleIJiiiiEEENS1_10collective13CollectiveMmaINS1_40MainloopSm90TmaGmmaWarpSpecializedSparseILi9ENS5_IJNS4_1CILi1EEENSA_ILi2EEESB_EEENS1_32KernelTmaWarpSpecializedPingpongEEENS5_IJNSA_ILi64EEESG_NSA_ILi128EEEEEENS_10bfloat16_tENS5_IJNS4_6LayoutINS5_IJiNS5_IJSC_iEEEiEEENS5_IJlNS5_IJSB_SC_EEElEEEEENSK_INS5_IJNS5_IJNS5_IJNSA_ILi8EEESC_NSA_ILi4EEEEEEiEEENS5_IJNS5_IJNSA_ILi16EEESC_SR_EEEiEEEiEEENS5_IJNS5_IJNS5_IJSH_SU_NSA_ILi2048EEEEEENSA_ILi8192EEEEEENS5_IJNS5_IJSB_NSA_ILi1024EEENSA_ILi32EEEEEElEEElEEEEEEEESJ_NS5_IJlSB_lEEENS4_8TiledMMAINS4_8MMA_AtomIJNS4_4SM904GMMA6SPARSE28GMMA_64x64x32_F32BF16BF16_SSILNS1D_5MajorE0ELS1G_0ELNS1D_7ScaleInE1ELS1H_1ELNS1D_9SparseSelE0EEEEEENSK_INS5_IJSB_SB_SB_EEENS5_IJNSA_ILi0EEES1M_S1M_EEEEENS5_IJNS4_10UnderscoreES1P_S1P_EEEEENS4_23SM90_TMA_LOAD_MULTICASTENS4_14ComposedLayoutINS4_7SwizzleILi3ELi4ELi3EEENS4_25smem_sparse_ptr_flag_bitsILi2ELi16EEENSK_INS5_IJNS5_IJSB_SQ_EEENS5_IJSC_SG_EEEEEENS5_IJNS5_IJS1M_SH_EEESN_EEEEEEEvNS4_8identityENS4_13SM90_TMA_LOADENS1T_IS1V_NS4_18smem_ptr_flag_bitsILi16EEENSK_INS5_IJSQ_SG_EEENS5_IJSG_SB_EEEEEEEvS25_EENS_8epilogue10collective6detail29Sm90TmaWarpSpecializedAdapterINS2F_15DefaultEpilogueIfNS5_IJSB_llEEES2J_NS2E_6thread17LinearCombinationIfLi1EffLNS2K_9ScaleType4KindE0ELNS_15FloatRoundStyleE2EfEENS1_15EpilogueDefaultEEEEEvvEEEEvNT_6ParamsE --------------------------
	.section	.nv.shared._ZN7cutlass13device_kernelINS_4gemm6kernel13GemmUniversalIN4cute5tupleIJiiiiEEENS1_10collective13CollectiveMmaINS1_40MainloopSm90TmaGmmaWarpSpecializedSparseILi9ENS5_IJNS4_1CILi1EEENSA_ILi2EEESB_EEENS1_32KernelTmaWarpSpecializedPingpongEEENS5_IJNSA_ILi64EEESG_NSA_ILi128EEEEEENS_10bfloat16_tENS5_IJNS4_6LayoutINS5_IJiNS5_IJSC_iEEEiEEENS5_IJlNS5_IJSB_SC_EEElEEEEENSK_INS5_IJNS5_IJNS5_IJNSA_ILi8EEESC_NSA_ILi4EEEEEEiEEENS5_IJNS5_IJNSA_ILi16EEESC_SR_EEEiEEEiEEENS5_IJNS5_IJNS5_IJSH_SU_NSA_ILi2048EEEEEENSA_ILi8192EEEEEENS5_IJNS5_IJSB_NSA_ILi1024EEENSA_ILi32EEEEEElEEElEEEEEEEESJ_NS5_IJlSB_lEEENS4_8TiledMMAINS4_8MMA_AtomIJNS4_4SM904GMMA6SPARSE28GMMA_64x64x32_F32BF16BF16_SSILNS1D_5MajorE0ELS1G_0ELNS1D_7ScaleInE1ELS1H_1ELNS1D_9SparseSelE0EEEEEENSK_INS5_IJSB_SB_SB_EEENS5_IJNSA_ILi0EEES1M_S1M_EEEEENS5_IJNS4_10UnderscoreES1P_S1P_EEEEENS4_23SM90_TMA_LOAD_MULTICASTENS4_14ComposedLayoutINS4_7SwizzleILi3ELi4ELi3EEENS4_25smem_sparse_ptr_flag_bitsILi2ELi16EEENSK_INS5_IJNS5_IJSB_SQ_EEENS5_IJSC_SG_EEEEEENS5_IJNS5_IJS1M_SH_EEESN_EEEEEEEvNS4_8identityENS4_13SM90_TMA_LOADENS1T_IS1V_NS4_18smem_ptr_flag_bitsILi16EEENSK_INS5_IJSQ_SG_EEENS5_IJSG_SB_EEEEEEEvS25_EENS_8epilogue10collective6detail29Sm90TmaWarpSpecializedAdapterINS2F_15DefaultEpilogueIfNS5_IJSB_llEEES2J_NS2E_6thread17LinearCombinationIfLi1EffLNS2K_9ScaleType4KindE0ELNS_15FloatRoundStyleE2EfEENS1_15EpilogueDefaultEEEEEvvEEEEvNT_6ParamsE,"aw",@nobits
	.sectionflags	@""
	.align	16
	.zero		1024


//--------------------- .nv.shared.reserved.0     --------------------------
	.section	.nv.shared.reserved.0,"aw",@nobits
	.weak		__nv_reservedSMEM_offset_0_alias
	.size		__nv_reservedSMEM_offset_0_alias, 0, 0
	.other		__nv_reservedSMEM_offset_0_alias,@"STO_CUDA_RESERVED_SHARED STV_DEFAULT"
__nv_reservedSMEM_offset_0_alias:
	.zero		0


//--------------------- .nv.global                --------------------------
	.section	.nv.global,"aw",@nobits
.nv.global:
	.type		_ZN39_INTERNAL_6a08f732_4_k_cu_4dccb955_27194cute1_E,@object
	.size		_ZN39_INTERNAL_6a08f732_4_k_cu_4dccb955_27194cute1_E,(_ZN39_INTERNAL_6a08f732_4_k_cu_4dccb955_27194cuda3std3__45__cpo6cbeginE - _ZN39_INTERNAL_6a08f732_4_k_cu_4dccb955_27194cute1_E)
_ZN39_INTERNAL_6a08f732_4_k_cu_4dccb955_27194cute1_E:
	.zero		1
	.type		_ZN39_INTERNAL_6a08f732_4_k_cu_4dccb955_27194cuda3std3__45__cpo6cbeginE,@object
	.size		_ZN39_INTERNAL_6a08f732_4_k_cu_4dccb955_27194cuda3std3__45__cpo6cbeginE,(_ZN39_INTERNAL_6a08f732_4_k_cu_4dccb955_27194cuda3std3__48in_placeE - _ZN39_INTERNAL_6a08f732_4_k_cu_4dccb955_27194cuda3std3__45__cpo6cbeginE)
_ZN39_INTERNAL_6a08f732_4_k_cu_4dccb955_27194cuda3std3__45__cpo6cbeginE:
	.zero		1
	.type		_ZN39_INTERNAL_6a08f732_4_k_cu_4dccb955_27194cuda3std3__48in_placeE,@object
	.size		_ZN39_INTERNAL_6a08f732_4_k_cu_4dccb955_27194cuda3std3__48in_placeE,(_ZN39_INTERNAL_6a08f732_4_k_cu_4dccb955_27194cuda3std6ranges3__45__cpo9iter_moveE - _ZN39_INTERNAL_6a08f732_4_k_cu_4dccb955_27194cuda3std3__48in_placeE)
_ZN39_INTERNAL_6a08f732_4_k_cu_4dccb955_27194cuda3std3__48in_placeE:
	.zero		1
	.type		_ZN39_INTERNAL_6a08f732_4_k_cu_4dccb955_27194cuda3std6ranges3__45__cpo9iter_moveE,@object
	.size		_ZN39_INTERNAL_6a08f732_4_k_cu_4dccb955_27194cuda3std6ranges3__45__cpo9iter_moveE,(_ZN39_INTERNAL_6a08f732_4_k_cu_4dccb955_27194cuda3std3__45__cpo5beginE - _ZN39_INTERNAL_6a08f732_4_k_cu_4dccb955_27194cuda3std6ranges3__45__cpo9iter_moveE)
_ZN39_INTERNAL_6a08f732_4_k_cu_4dccb955_27194cuda3std6ranges3__45__cpo9iter_moveE:
	.zero		1
	.type		_ZN39_INTERNAL_6a08f732_4_k_cu_4dccb955_27194cuda3std3__45__cpo5beginE,@object
	.size		_ZN39_INTERNAL_6a08f732_4_k_cu_4dccb955_27194cuda3std3__45__cpo5beginE,(_ZN39_INTERNAL_6a08f732_4_k_cu_4dccb955_27194cuda3std3__441_GLOBAL__N__6a08f732_4_k_cu_4dccb955_27196ignoreE - _ZN39_INTERNAL_6a08f732_4_k_cu_4dccb955_27194cuda3std3__45__cpo5beginE)
_ZN39_INTERNAL_6a08f732_4_k_cu_4dccb955_27194cuda3std3__45__cpo5beginE:
	.zero		1
	.type		_ZN39_INTERNAL_6a08f732_4_k_cu_4dccb955_27194cuda3std3__441_GLOBAL__N__6a08f732_4_k_cu_4dccb955_27196ignoreE,@object
	.size		_ZN39_INTERNAL_6a08f732_4_k_cu_4dccb955_27194cuda3std3__441_GLOBAL__N__6a08f732_4_k_cu_4dccb955_27196ignoreE,(_ZN39_INTERNAL_6a08f732_4_k_cu_4dccb955_27194cute7productE - _ZN39_INTERNAL_6a08f732_4_k_cu_4dccb955_27194cuda3std3__441_GLOBAL__N__6a08f732_4_k_cu_4dccb955_27196ignoreE)
_ZN39_INTERNAL_6a08f732_4_k_cu_4dccb955_27194cuda3std3__441_GLOBAL__N__6a08f732_4_k_cu_4dccb955_27196ignoreE:
	.zero		1
	.type		_ZN39_INTERNAL_6a08f732_4_k_cu_4dccb955_27194cute7productE,@object
	.size		_ZN39_INTERNAL_6a08f732_4_k_cu_4dccb955_27194cute7productE,(_ZN39_INTERNAL_6a08f732_4_k_cu_4dccb955_27194cuda3std3__45__cpo3endE - _ZN39_INTERNAL_6a08f732_4_k_cu_4dccb955_27194cute7productE)
_ZN39_INTERNAL_6a08f732_4_k_cu_4dccb955_27194cute7productE:
	.zero		1
	.type		_ZN39_INTERNAL_6a08f732_4_k_cu_4dccb955_27194cuda3std3__45__cpo3endE,@object
	.size		_ZN39_INTERNAL_6a08f732_4_k_cu_4dccb955_27194cuda3std3__45__cpo3endE,(_ZN39_INTERNAL_6a08f732_4_k_cu_4dccb955_27194cuda3std3__419piecewise_constructE - _ZN39_INTERNAL_6a08f732_4_k_cu_4dccb955_27194cuda3std3__45__cpo3endE)
_ZN39_INTERNAL_6a08f732_4_k_cu_4dccb955_27194cuda3std3__45__cpo3endE:
	.zero		1
	.type		_ZN39_INTERNAL_6a08f732_4_k_cu_4dccb955_27194cuda3std3__419piecewise_constructE,@object
	.size		_ZN39_INTERNAL_6a08f732_4_k_cu_4dccb955_27194cuda3std3__419piecewise_constructE,(_ZN39_INTERNAL_6a08f732_4_k_cu_4dccb955_27194cuda3std3__45__cpo4cendE - _ZN39_INTERNAL_6a08f732_4_k_cu_4dccb955_27194cuda3std3__419piecewise_constructE)
_ZN39_INTERNAL_6a08f732_4_k_cu_4dccb955_27194cuda3std3__419piecewise_constructE:
	.zero		1
	.type		_ZN39_INTERNAL_6a08f732_4_k_cu_4dccb955_27194cuda3std3__45__cpo4cendE,@object
	.size		_ZN39_INTERNAL_6a08f732_4_k_cu_4dccb955_27194cuda3std3__45__cpo4cendE,(_ZN39_INTERNAL_6a08f732_4_k_cu_4dccb955_27194cuda3std6ranges3__45__cpo4swapE - _ZN39_INTERNAL_6a08f732_4_k_cu_4dccb955_27194cuda3std3__45__cpo4cendE)
_ZN39_INTERNAL_6a08f732_4_k_cu_4dccb955_27194cuda3std3__45__cpo4cendE:
	.zero		1
	.type		_ZN39_INTERNAL_6a08f732_4_k_cu_4dccb955_27194cuda3std6ranges3__45__cpo4swapE,@object
	.size		_ZN39_INTERNAL_6a08f732_4_k_cu_4dccb955_27194cuda3std6ranges3__45__cpo4swapE,(.L_7 - _ZN39_INTERNAL_6a08f732_4_k_cu_4dccb955_27194cuda3std6ranges3__45__cpo4swapE)
_ZN39_INTERNAL_6a08f732_4_k_cu_4dccb955_27194cuda3std6ranges3__45__cpo4swapE:
	.zero		1
.L_7:


//--------------------- .nv.constant0._ZN7cutlass13device_kernelINS_4gemm6kernel13GemmUniversalIN4cute5tupleIJiiiiEEENS1_10collective13CollectiveMmaINS1_40MainloopSm90TmaGmmaWarpSpecializedSparseILi9ENS5_IJNS4_1CILi1EEENSA_ILi2EEESB_EEENS1_32KernelTmaWarpSpecializedPingpongEEENS5_IJNSA_ILi64EEESG_NSA_ILi128EEEEEENS_10bfloat16_tENS5_IJNS4_6LayoutINS5_IJiNS5_IJSC_iEEEiEEENS5_IJlNS5_IJSB_SC_EEElEEEEENSK_INS5_IJNS5_IJNS5_IJNSA_ILi8EEESC_NSA_ILi4EEEEEEiEEENS5_IJNS5_IJNSA_ILi16EEESC_SR_EEEiEEEiEEENS5_IJNS5_IJNS5_IJSH_SU_NSA_ILi2048EEEEEENSA_ILi8192EEEEEENS5_IJNS5_IJSB_NSA_ILi1024EEENSA_ILi32EEEEEElEEElEEEEEEEESJ_NS5_IJlSB_lEEENS4_8TiledMMAINS4_8MMA_AtomIJNS4_4SM904GMMA6SPARSE28GMMA_64x64x32_F32BF16BF16_SSILNS1D_5MajorE0ELS1G_0ELNS1D_7ScaleInE1ELS1H_1ELNS1D_9SparseSelE0EEEEEENSK_INS5_IJSB_SB_SB_EEENS5_IJNSA_ILi0EEES1M_S1M_EEEEENS5_IJNS4_10UnderscoreES1P_S1P_EEEEENS4_23SM90_TMA_LOAD_MULTICASTENS4_14ComposedLayoutINS4_7SwizzleILi3ELi4ELi3EEENS4_25smem_sparse_ptr_flag_bitsILi2ELi16EEENSK_INS5_IJNS5_IJSB_SQ_EEENS5_IJSC_SG_EEEEEENS5_IJNS5_IJS1M_SH_EEESN_EEEEEEEvNS4_8identityENS4_13SM90_TMA_LOADENS1T_IS1V_NS4_18smem_ptr_flag_bitsILi16EEENSK_INS5_IJSQ_SG_EEENS5_IJSG_SB_EEEEEEEvS25_EENS_8epilogue10collective6detail29Sm90TmaWarpSpecializedAdapterINS2F_15DefaultEpilogueIfNS5_IJSB_llEEES2J_NS2E_6thread17LinearCombinationIfLi1EffLNS2K_9ScaleType4KindE0ELNS_15FloatRoundStyleE2EfEENS1_15EpilogueDefaultEEEEEvvEEEEvNT_6ParamsE --------------------------
	.section	.nv.constant0._ZN7cutlass13device_kernelINS_4gemm6kernel13GemmUniversalIN4cute5tupleIJiiiiEEENS1_10collective13CollectiveMmaINS1_40MainloopSm90TmaGmmaWarpSpecializedSparseILi9ENS5_IJNS4_1CILi1EEENSA_ILi2EEESB_EEENS1_32KernelTmaWarpSpecializedPingpongEEENS5_IJNSA_ILi64EEESG_NSA_ILi128EEEEEENS_10bfloat16_tENS5_IJNS4_6LayoutINS5_IJiNS5_IJSC_iEEEiEEENS5_IJlNS5_IJSB_SC_EEElEEEEENSK_INS5_IJNS5_IJNS5_IJNSA_ILi8EEESC_NSA_ILi4EEEEEEiEEENS5_IJNS5_IJNSA_ILi16EEESC_SR_EEEiEEEiEEENS5_IJNS5_IJNS5_IJSH_SU_NSA_ILi2048EEEEEENSA_ILi8192EEEEEENS5_IJNS5_IJSB_NSA_ILi1024EEENSA_ILi32EEEEEElEEElEEEEEEEESJ_NS5_IJlSB_lEEENS4_8TiledMMAINS4_8MMA_AtomIJNS4_4SM904GMMA6SPARSE28GMMA_64x64x32_F32BF16BF16_SSILNS1D_5MajorE0ELS1G_0ELNS1D_7ScaleInE1ELS1H_1ELNS1D_9SparseSelE0EEEEEENSK_INS5_IJSB_SB_SB_EEENS5_IJNSA_ILi0EEES1M_S1M_EEEEENS5_IJNS4_10UnderscoreES1P_S1P_EEEEENS4_23SM90_TMA_LOAD_MULTICASTENS4_14ComposedLayoutINS4_7SwizzleILi3ELi4ELi3EEENS4_25smem_sparse_ptr_flag_bitsILi2ELi16EEENSK_INS5_IJNS5_IJSB_SQ_EEENS5_IJSC_SG_EEEEEENS5_IJNS5_IJS1M_SH_EEESN_EEEEEEEvNS4_8identityENS4_13SM90_TMA_LOADENS1T_IS1V_NS4_18smem_ptr_flag_bitsILi16EEENSK_INS5_IJSQ_SG_EEENS5_IJSG_SB_EEEEEEEvS25_EENS_8epilogue10collective6detail29Sm90TmaWarpSpecializedAdapterINS2F_15DefaultEpilogueIfNS5_IJSB_llEEES2J_NS2E_6thread17LinearCombinationIfLi1EffLNS2K_9ScaleType4KindE0ELNS_15FloatRoundStyleE2EfEENS1_15EpilogueDefaultEEEEEvvEEEEvNT_6ParamsE,"a",@progbits
	.sectionflags	@""
	.align	4
.nv.constant0._ZN7cutlass13device_kernelINS_4gemm6kernel13GemmUniversalIN4cute5tupleIJiiiiEEENS1_10collective13CollectiveMmaINS1_40MainloopSm90TmaGmmaWarpSpecializedSparseILi9ENS5_IJNS4_1CILi1EEENSA_ILi2EEESB_EEENS1_32KernelTmaWarpSpecializedPingpongEEENS5_IJNSA_ILi64EEESG_NSA_ILi128EEEEEENS_10bfloat16_tENS5_IJNS4_6LayoutINS5_IJiNS5_IJSC_iEEEiEEENS5_IJlNS5_IJSB_SC_EEElEEEEENSK_INS5_IJNS5_IJNS5_IJNSA_ILi8EEESC_NSA_ILi4EEEEEEiEEENS5_IJNS5_IJNSA_ILi16EEESC_SR_EEEiEEEiEEENS5_IJNS5_IJNS5_IJSH_SU_NSA_ILi2048EEEEEENSA_ILi8192EEEEEENS5_IJNS5_IJSB_NSA_ILi1024EEENSA_ILi32EEEEEElEEElEEEEEEEESJ_NS5_IJlSB_lEEENS4_8TiledMMAINS4_8MMA_AtomIJNS4_4SM904GMMA6SPARSE28GMMA_64x64x32_F32BF16BF16_SSILNS1D_5MajorE0ELS1G_0ELNS1D_7ScaleInE1ELS1H_1ELNS1D_9SparseSelE0EEEEEENSK_INS5_IJSB_SB_SB_EEENS5_IJNSA_ILi0EEES1M_S1M_EEEEENS5_IJNS4_10UnderscoreES1P_S1P_EEEEENS4_23SM90_TMA_LOAD_MULTICASTENS4_14ComposedLayoutINS4_7SwizzleILi3ELi4ELi3EEENS4_25smem_sparse_ptr_flag_bitsILi2ELi16EEENSK_INS5_IJNS5_IJSB_SQ_EEENS5_IJSC_SG_EEEEEENS5_IJNS5_IJS1M_SH_EEESN_EEEEEEEvNS4_8identityENS4_13SM90_TMA_LOADENS1T_IS1V_NS4_18smem_ptr_flag_bitsILi16EEENSK_INS5_IJSQ_SG_EEENS5_IJSG_SB_EEEEEEEvS25_EENS_8epilogue10collective6detail29Sm90TmaWarpSpecializedAdapterINS2F_15DefaultEpilogueIfNS5_IJSB_llEEES2J_NS2E_6thread17LinearCombinationIfLi1EffLNS2K_9ScaleType4KindE0ELNS_15FloatRoundStyleE2EfEENS1_15EpilogueDefaultEEEEEvvEEEEvNT_6ParamsE:
	.zero		1920


//--------------------- SYMBOLS --------------------------

	.type		.nv.reservedSmem.offset0,@object
	.size		.nv.reservedSmem.offset0,0x4
